def matmul_kernel(
    a_ptr,
    b_ptr,
    c_ptr,
    M,
    N,
    K,
    stride_am,
    stride_ak,
    stride_bk,
    stride_bn,
    stride_cm,
    stride_cn,
    BLOCK_M: tl.constexpr,
    BLOCK_N: tl.constexpr,
    BLOCK_K: tl.constexpr,
    GROUP_M: tl.constexpr,
):
    pid = tl.program_id(axis=0)
    num_pid_m = tl.cdiv(M, BLOCK_M)
    num_pid_n = tl.cdiv(N, BLOCK_N)
    num_pid_in_group = GROUP_M * num_pid_n
    group_id = pid // num_pid_in_group
    first_pid_m = group_id * GROUP_M
    group_size_m = min(num_pid_m - first_pid_m, GROUP_M)
    pid_m = first_pid_m + ((pid % num_pid_in_group) % group_size_m)
    pid_n = (pid % num_pid_in_group) // group_size_m

    offs_am = (pid_m * BLOCK_M + tl.arange(0, BLOCK_M)) % M
    offs_bn = (pid_n * BLOCK_N + tl.arange(0, BLOCK_N)) % N
    offs_k = tl.arange(0, BLOCK_K)
    a_ptrs = a_ptr + offs_am[:, None] * stride_am + offs_k[None, :] * stride_ak
    b_ptrs = b_ptr + offs_k[:, None] * stride_bk + offs_bn[None, :] * stride_bn

    acc = tl.zeros((BLOCK_M, BLOCK_N), dtype=tl.float32)
    for kk in range(0, tl.cdiv(K, BLOCK_K)):
        a = tl.load(a_ptrs, mask=offs_k[None, :] < K - kk * BLOCK_K, other=0.0)
        b = tl.load(b_ptrs, mask=offs_k[:, None] < K - kk * BLOCK_K, other=0.0)
        acc = tl.dot(a, b, acc)
        a_ptrs += BLOCK_K * stride_ak
        b_ptrs += BLOCK_K * stride_bk

    c = acc.to(c_ptr.dtype.element_ty)
    offs_cm = pid_m * BLOCK_M + tl.arange(0, BLOCK_M)
    offs_cn = pid_n * BLOCK_N + tl.arange(0, BLOCK_N)
    c_ptrs = c_ptr + offs_cm[:, None] * stride_cm + offs_cn[None, :] * stride_cn
    mask = (offs_cm[:, None] < M) & (offs_cn[None, :] < N)
    tl.store(c_ptrs, c, mask=mask)

# config = {"BLOCK_K": 16, "BLOCK_M": 64, "BLOCK_N": 128, "GROUP_M": 8, "arch": "sm_90", "dtype": "fp16", "num_ctas": 1, "num_stages": 3, "num_warps": 4}
# arch = sm_90


// ===== COMPILED SASS (sm_90a) =====

	.target	sm_90a

	.elftype	@"ET_EXEC"


//--------------------- .note.nv.tkinfo           --------------------------
	.section	.note.nv.tkinfo,"",@"SHT_NOTE"
	.sectionflags	@"SHF_NOTE_NV_TKINFO"
	.tkinfo
        /*0018*/ 	.word	0x00000002
        /*0030*/ 	.string	""
        /*0030*/ 	.string	"ptxas"
        /*0030*/ 	.string	"Cuda compilation tools, release 13.0, V13.0.88"
        /*0030*/ 	.string	"Build cuda_13.0.r13.0/compiler.36424714_0"
        /*0030*/ 	.string	"-v  -suppress-debug-info  -lineinfo  -arch sm_90a "



//--------------------- .note.nv.cuinfo           --------------------------
	.section	.note.nv.cuinfo,"",@"SHT_NOTE"
	.sectionflags	@"SHF_NOTE_NV_CUINFO"
        /*0018*/ 	.short	0x0002
        /*001a*/ 	.short	0x005a
        /*001c*/ 	.short	0x0082
	.zero		2


//--------------------- .nv.info                  --------------------------
	.section	.nv.info,"",@"SHT_CUDA_INFO"
	.align	4


	//----- nvinfo : EIATTR_REGCOUNT
	.align		4
        /*0000*/ 	.byte	0x04, 0x2f
        /*0002*/ 	.short	(.L_1 - .L_0)
	.align		4
.L_0:
        /*0004*/ 	.word	index@(matmul_kernel)
        /*0008*/ 	.word	0x000000a7


	//----- nvinfo : EIATTR_FRAME_SIZE
	.align		4
.L_1:
        /*000c*/ 	.byte	0x04, 0x11
        /*000e*/ 	.short	(.L_3 - .L_2)
	.align		4
.L_2:
        /*0010*/ 	.word	index@(matmul_kernel)
        /*0014*/ 	.word	0x00000000


	//----- nvinfo : EIATTR_MIN_STACK_SIZE
	.align		4
.L_3:
        /*0018*/ 	.byte	0x04, 0x12
        /*001a*/ 	.short	(.L_5 - .L_4)
	.align		4
.L_4:
        /*001c*/ 	.word	index@(matmul_kernel)
        /*0020*/ 	.word	0x00000000
.L_5:


//--------------------- .nv.compat                --------------------------
	.section	.nv.compat,"",@"SHT_CUDA_COMPAT_INFO"
	.align	4
        /*0000*/ 	.byte	0x02, 0x09, 0x01, 0x00, 0x02, 0x02, 0x04, 0x00, 0x02, 0x05, 0x05, 0x00, 0x03, 0x07, 0x01, 0x01
        /*0010*/ 	.byte	0x02, 0x03, 0x00, 0x00, 0x02, 0x06, 0x01, 0x00, 0x04, 0x0b, 0x08, 0x00, 0x00, 0x00, 0x00, 0x00
        /*0020*/ 	.byte	0x00, 0x00, 0x00, 0x00


//--------------------- .nv.info.matmul_kernel    --------------------------
	.section	.nv.info.matmul_kernel,"",@"SHT_CUDA_INFO"
	.sectionflags	@""
	.align	4


	//----- nvinfo : EIATTR_CUDA_API_VERSION
	.align		4
        /*0000*/ 	.byte	0x04, 0x37
        /*0002*/ 	.short	(.L_7 - .L_6)
.L_6:
        /*0004*/ 	.word	0x00000082


	//----- nvinfo : EIATTR_KPARAM_INFO
	.align		4
.L_7:
        /*0008*/ 	.byte	0x04, 0x17
        /*000a*/ 	.short	(.L_9 - .L_8)
.L_8:
        /*000c*/ 	.word	0x00000000
        /*0010*/ 	.short	0x000d
        /*0012*/ 	.short	0x0048
        /*0014*/ 	.byte	0x00, 0xf4, 0x21, 0x00


	//----- nvinfo : EIATTR_KPARAM_INFO
	.align		4
.L_9:
        /*0018*/ 	.byte	0x04, 0x17
        /*001a*/ 	.short	(.L_11 - .L_10)
.L_10:
        /*001c*/ 	.word	0x00000000
        /*0020*/ 	.short	0x000c
        /*0022*/ 	.short	0x0040
        /*0024*/ 	.byte	0x00, 0xf4, 0x21, 0x00


	//----- nvinfo : EIATTR_KPARAM_INFO
	.align		4
.L_11:
        /*0028*/ 	.byte	0x04, 0x17
        /*002a*/ 	.short	(.L_13 - .L_12)
.L_12:
        /*002c*/ 	.word	0x00000000
        /*0030*/ 	.short	0x000b
        /*0032*/ 	.short	0x0038
        /*0034*/ 	.byte	0x00, 0xf0, 0x11, 0x00


	//----- nvinfo : EIATTR_KPARAM_INFO
	.align		4
.L_13:
        /*0038*/ 	.byte	0x04, 0x17
        /*003a*/ 	.short	(.L_15 - .L_14)
.L_14:
        /*003c*/ 	.word	0x00000000
        /*0040*/ 	.short	0x000a
        /*0042*/ 	.short	0x0034
        /*0044*/ 	.byte	0x00, 0xf0, 0x11, 0x00


	//----- nvinfo : EIATTR_KPARAM_INFO
	.align		4
.L_15:
        /*0048*/ 	.byte	0x04, 0x17
        /*004a*/ 	.short	(.L_17 - .L_16)
.L_16:
        /*004c*/ 	.word	0x00000000
        /*0050*/ 	.short	0x0009
        /*0052*/ 	.short	0x0030
        /*0054*/ 	.byte	0x00, 0xf0, 0x11, 0x00


	//----- nvinfo : EIATTR_KPARAM_INFO
	.align		4
.L_17:
        /*0058*/ 	.byte	0x04, 0x17
        /*005a*/ 	.short	(.L_19 - .L_18)
.L_18:
        /*005c*/ 	.word	0x00000000
        /*0060*/ 	.short	0x0008
        /*0062*/ 	.short	0x002c
        /*0064*/ 	.byte	0x00, 0xf0, 0x11, 0x00


	//----- nvinfo : EIATTR_KPARAM_INFO
	.align		4
.L_19:
        /*0068*/ 	.byte	0x04, 0x17
        /*006a*/ 	.short	(.L_21 - .L_20)
.L_20:
        /*006c*/ 	.word	0x00000000
        /*0070*/ 	.short	0x0007
        /*0072*/ 	.short	0x0028
        /*0074*/ 	.byte	0x00, 0xf0, 0x11, 0x00


	//----- nvinfo : EIATTR_KPARAM_INFO
	.align		4
.L_21:
        /*0078*/ 	.byte	0x04, 0x17
        /*007a*/ 	.short	(.L_23 - .L_22)
.L_22:
        /*007c*/ 	.word	0x00000000
        /*0080*/ 	.short	0x0006
        /*0082*/ 	.short	0x0024
        /*0084*/ 	.byte	0x00, 0xf0, 0x11, 0x00


	//----- nvinfo : EIATTR_KPARAM_INFO
	.align		4
.L_23:
        /*0088*/ 	.byte	0x04, 0x17
        /*008a*/ 	.short	(.L_25 - .L_24)
.L_24:
        /*008c*/ 	.word	0x00000000
        /*0090*/ 	.short	0x0005
        /*0092*/ 	.short	0x0020
        /*0094*/ 	.byte	0x00, 0xf0, 0x11, 0x00


	//----- nvinfo : EIATTR_KPARAM_INFO
	.align		4
.L_25:
        /*0098*/ 	.byte	0x04, 0x17
        /*009a*/ 	.short	(.L_27 - .L_26)
.L_26:
        /*009c*/ 	.word	0x00000000
        /*00a0*/ 	.short	0x0004
        /*00a2*/ 	.short	0x001c
        /*00a4*/ 	.byte	0x00, 0xf0, 0x11, 0x00


	//----- nvinfo : EIATTR_KPARAM_INFO
	.align		4
.L_27:
        /*00a8*/ 	.byte	0x04, 0x17
        /*00aa*/ 	.short	(.L_29 - .L_28)
.L_28:
        /*00ac*/ 	.word	0x00000000
        /*00b0*/ 	.short	0x0003
        /*00b2*/ 	.short	0x0018
        /*00b4*/ 	.byte	0x00, 0xf0, 0x11, 0x00


	//----- nvinfo : EIATTR_KPARAM_INFO
	.align		4
.L_29:
        /*00b8*/ 	.byte	0x04, 0x17
        /*00ba*/ 	.short	(.L_31 - .L_30)
.L_30:
        /*00bc*/ 	.word	0x00000000
        /*00c0*/ 	.short	0x0002
        /*00c2*/ 	.short	0x0010
        /*00c4*/ 	.byte	0x00, 0xf4, 0x21, 0x00


	//----- nvinfo : EIATTR_KPARAM_INFO
	.align		4
.L_31:
        /*00c8*/ 	.byte	0x04, 0x17
        /*00ca*/ 	.short	(.L_33 - .L_32)
.L_32:
        /*00cc*/ 	.word	0x00000000
        /*00d0*/ 	.short	0x0001
        /*00d2*/ 	.short	0x0008
        /*00d4*/ 	.byte	0x00, 0xf4, 0x21, 0x00


	//----- nvinfo : EIATTR_KPARAM_INFO
	.align		4
.L_33:
        /*00d8*/ 	.byte	0x04, 0x17
        /*00da*/ 	.short	(.L_35 - .L_34)
.L_34:
        /*00dc*/ 	.word	0x00000000
        /*00e0*/ 	.short	0x0000
        /*00e2*/ 	.short	0x0000
        /*00e4*/ 	.byte	0x00, 0xf4, 0x21, 0x00


	//----- nvinfo : EIATTR_SPARSE_MMA_MASK
	.align		4
.L_35:
        /*00e8*/ 	.byte	0x03, 0x50
        /*00ea*/ 	.short	0x0000


	//----- nvinfo : EIATTR_MAXREG_COUNT
	.align		4
        /*00ec*/ 	.byte	0x03, 0x1b
        /*00ee*/ 	.short	0x00ff


	//----- nvinfo : EIATTR_NUM_BARRIERS
	.align		4
        /*00f0*/ 	.byte	0x02, 0x4c
        /*00f2*/ 	.byte	0x01
	.zero		1


	//----- nvinfo : EIATTR_MERCURY_ISA_VERSION
	.align		4
        /*00f4*/ 	.byte	0x03, 0x5f
        /*00f6*/ 	.short	0x0101


	//----- nvinfo : EIATTR_EXIT_INSTR_OFFSETS
	.align		4
        /*00f8*/ 	.byte	0x04, 0x1c
        /*00fa*/ 	.short	(.L_37 - .L_36)


	//   ....[0]....
.L_36:
        /*00fc*/ 	.word	0x00004640


	//   ....[1]....
        /*0100*/ 	.word	0x00004670


	//----- nvinfo : EIATTR_REQNTID
	.align		4
.L_37:
        /*0104*/ 	.byte	0x04, 0x10
        /*0106*/ 	.short	(.L_39 - .L_38)
.L_38:
        /*0108*/ 	.word	0x00000080
        /*010c*/ 	.word	0x00000001
        /*0110*/ 	.word	0x00000001


	//----- nvinfo : EIATTR_CBANK_PARAM_SIZE
	.align		4
.L_39:
        /*0114*/ 	.byte	0x03, 0x19
        /*0116*/ 	.short	0x0050


	//----- nvinfo : EIATTR_PARAM_CBANK
	.align		4
        /*0118*/ 	.byte	0x04, 0x0a
        /*011a*/ 	.short	(.L_41 - .L_40)
	.align		4
.L_40:
        /*011c*/ 	.word	index@(.nv.constant0.matmul_kernel)
        /*0120*/ 	.short	0x0210
        /*0122*/ 	.short	0x0050


	//----- nvinfo : EIATTR_SW_WAR
	.align		4
.L_41:
        /*0124*/ 	.byte	0x04, 0x36
        /*0126*/ 	.short	(.L_43 - .L_42)
.L_42:
        /*0128*/ 	.word	0x00000008
.L_43:


//--------------------- .nv.callgraph             --------------------------
	.section	.nv.callgraph,"",@"SHT_CUDA_CALLGRAPH"
	.align	4
	.sectionentsize	8
	.align		4
        /*0000*/ 	.word	0x00000000
	.align		4
        /*0004*/ 	.word	0xffffffff
	.align		4
        /*0008*/ 	.word	0x00000000
	.align		4
        /*000c*/ 	.word	0xfffffffe
	.align		4
        /*0010*/ 	.word	0x00000000
	.align		4
        /*0014*/ 	.word	0xfffffffd
	.align		4
        /*0018*/ 	.word	0x00000000
	.align		4
        /*001c*/ 	.word	0xfffffffc


//--------------------- .text.matmul_kernel       --------------------------
	.section	.text.matmul_kernel,"ax",@progbits
	.align	128
        .global         matmul_kernel
        .type           matmul_kernel,@function
        .size           matmul_kernel,(.L_x_3 - matmul_kernel)
        .other          matmul_kernel,@"STO_CUDA_ENTRY STV_DEFAULT"
matmul_kernel:
.text.matmul_kernel:
[----:B------:R-:W-:Y:S08]  /*0000*/  LDC R1, c[0x0][0x28] ;  /* 0x00000a00ff017b82 */ /* 0x000ff00000000800 */
[----:B------:R-:W0:Y:S01]  /*0010*/  LDC.64 R16, c[0x0][0x228] ;  /* 0x00008a00ff107b82 */ /* 0x000e220000000a00 */
[----:B------:R-:W1:Y:S01]  /*0020*/  S2R R5, SR_CTAID.X ;  /* 0x0000000000057919 */ /* 0x000e620000002500 */
[----:B------:R-:W-:Y:S01]  /*0030*/  UMOV UR4, 0x400 ;  /* 0x0000040000047882 */ /* 0x000fe20000000000 */
[----:B------:R-:W-:Y:S01]  /*0040*/  ULDC.64 UR10, c[0x0][0x208] ;  /* 0x00008200000a7ab9 */ /* 0x000fe20000000a00 */
[----:B------:R-:W-:-:S02]  /*0050*/  CS2R R32, SRZ ;  /* 0x0000000000207805 */ /* 0x000fc4000001ff00 */
[----:B------:R-:W-:Y:S02]  /*0060*/  CS2R R34, SRZ ;  /* 0x0000000000227805 */ /* 0x000fe4000001ff00 */
[----:B------:R-:W-:Y:S02]  /*0070*/  CS2R R40, SRZ ;  /* 0x0000000000287805 */ /* 0x000fe4000001ff00 */
[----:B------:R-:W-:Y:S01]  /*0080*/  CS2R R42, SRZ ;  /* 0x00000000002a7805 */ /* 0x000fe2000001ff00 */
[----:B------:R-:W2:Y:S01]  /*0090*/  LDC R90, c[0x0][0x230] ;  /* 0x00008c00ff5a7b82 */ /* 0x000ea20000000800 */
[----:B------:R-:W-:Y:S02]  /*00a0*/  CS2R R48, SRZ ;  /* 0x0000000000307805 */ /* 0x000fe4000001ff00 */
[----:B------:R-:W-:Y:S02]  /*00b0*/  CS2R R50, SRZ ;  /* 0x0000000000327805 */ /* 0x000fe4000001ff00 */
[----:B------:R-:W-:-:S02]  /*00c0*/  CS2R R56, SRZ ;  /* 0x0000000000387805 */ /* 0x000fc4000001ff00 */
[----:B------:R-:W-:Y:S02]  /*00d0*/  CS2R R58, SRZ ;  /* 0x00000000003a7805 */ /* 0x000fe4000001ff00 */
[----:B------:R-:W-:Y:S02]  /*00e0*/  CS2R R64, SRZ ;  /* 0x0000000000407805 */ /* 0x000fe4000001ff00 */
[----:B------:R-:W-:Y:S02]  /*00f0*/  CS2R R66, SRZ ;  /* 0x0000000000427805 */ /* 0x000fe4000001ff00 */
[----:B------:R-:W-:Y:S01]  /*0100*/  CS2R R72, SRZ ;  /* 0x0000000000487805 */ /* 0x000fe2000001ff00 */
[----:B------:R-:W3:Y:S01]  /*0110*/  S2UR UR8, SR_CgaCtaId ;  /* 0x00000000000879c3 */ /* 0x000ee20000008800 */
[----:B------:R-:W-:Y:S02]  /*0120*/  CS2R R74, SRZ ;  /* 0x00000000004a7805 */ /* 0x000fe4000001ff00 */
[----:B------:R-:W-:-:S02]  /*0130*/  CS2R R80, SRZ ;  /* 0x0000000000507805 */ /* 0x000fc4000001ff00 */
[----:B------:R-:W-:Y:S01]  /*0140*/  CS2R R82, SRZ ;  /* 0x0000000000527805 */ /* 0x000fe2000001ff00 */
[----:B0-----:R-:W-:-:S05]  /*0150*/  VIADD R0, R17, 0x7f ;  /* 0x0000007f11007836 */ /* 0x001fca0000000000 */
[----:B------:R-:W-:Y:S01]  /*0160*/  SHF.R.S32.HI R3, RZ, 0x1f, R0 ;  /* 0x0000001fff037819 */ /* 0x000fe20000011400 */
[----:B--2---:R-:W-:-:S03]  /*0170*/  VIADD R90, R90, 0xf ;  /* 0x0000000f5a5a7836 */ /* 0x004fc60000000000 */
[----:B------:R-:W-:Y:S02]  /*0180*/  LEA.HI R3, R3, R0, RZ, 0x7 ;  /* 0x0000000003037211 */ /* 0x000fe400078f38ff */
[----:B-1----:R-:W-:Y:S02]  /*0190*/  IABS R8, R5 ;  /* 0x0000000500087213 */ /* 0x002fe40000000000 */
[----:B------:R-:W-:Y:S01]  /*01a0*/  SHF.R.S32.HI R3, RZ, 0x7, R3 ;  /* 0x00000007ff037819 */ /* 0x000fe20000011403 */
[----:B---3--:R-:W-:-:S04]  /*01b0*/  ULEA UR8, UR8, UR4, 0x18 ;  /* 0x0000000408087291 */ /* 0x008fc8000f8ec03f */
[----:B------:R-:W-:-:S05]  /*01c0*/  IMAD.SHL.U32 R4, R3, 0x8, RZ ;  /* 0x0000000803047824 */ /* 0x000fca00078e00ff */
[-C--:B------:R-:W-:Y:S02]  /*01d0*/  IABS R7, R4.reuse ;  /* 0x0000000400077213 */ /* 0x080fe40000000000 */
[----:B------:R-:W-:Y:S02]  /*01e0*/  IABS R10, R4 ;  /* 0x00000004000a7213 */ /* 0x000fe40000000000 */
[----:B------:R-:W0:Y:S08]  /*01f0*/  I2F.RP R0, R7 ;  /* 0x0000000700007306 */ /* 0x000e300000209400 */
[----:B0-----:R-:W0:Y:S02]  /*0200*/  MUFU.RCP R0, R0 ;  /* 0x0000000000007308 */ /* 0x001e240000001000 */
[----:B0-----:R-:W-:-:S02]  /*0210*/  VIADD R2, R0, 0xffffffe ;  /* 0x0ffffffe00027836 */ /* 0x001fc40000000000 */
[----:B------:R-:W-:-:S04]  /*0220*/  IMAD.MOV R0, RZ, RZ, -R10 ;  /* 0x000000ffff007224 */ /* 0x000fc800078e0a0a */
[----:B------:R0:W1:Y:S02]  /*0230*/  F2I.FTZ.U32.TRUNC.NTZ R3, R2 ;  /* 0x0000000200037305 */ /* 0x000064000021f000 */
[----:B0-----:R-:W-:Y:S02]  /*0240*/  IMAD.MOV.U32 R2, RZ, RZ, RZ ;  /* 0x000000ffff027224 */ /* 0x001fe400078e00ff */
[----:B-1----:R-:W-:-:S04]  /*0250*/  IMAD.MOV R6, RZ, RZ, -R3 ;  /* 0x000000ffff067224 */ /* 0x002fc800078e0a03 */
[----:B------:R-:W-:Y:S02]  /*0260*/  IMAD R9, R6, R7, RZ ;  /* 0x0000000706097224 */ /* 0x000fe400078e02ff */
[----:B------:R-:W-:Y:S02]  /*0270*/  IMAD.MOV.U32 R6, RZ, RZ, R8 ;  /* 0x000000ffff067224 */ /* 0x000fe400078e0008 */
[----:B------:R-:W-:-:S06]  /*0280*/  IMAD.HI.U32 R3, R3, R9, R2 ;  /* 0x0000000903037227 */ /* 0x000fcc00078e0002 */
[----:B------:R-:W-:-:S04]  /*0290*/  IMAD.HI.U32 R3, R3, R6, RZ ;  /* 0x0000000603037227 */ /* 0x000fc800078e00ff */
[----:B------:R-:W-:-:S05]  /*02a0*/  IMAD R0, R3, R0, R6 ;  /* 0x0000000003007224 */ /* 0x000fca00078e0206 */
[----:B------:R-:W-:-:S13]  /*02b0*/  ISETP.GT.U32.AND P1, PT, R7, R0, PT ;  /* 0x000000000700720c */ /* 0x000fda0003f24070 */
[----:B------:R-:W-:Y:S02]  /*02c0*/  @!P1 IMAD.IADD R0, R0, 0x1, -R7 ;  /* 0x0000000100009824 */ /* 0x000fe400078e0a07 */
[----:B------:R-:W-:Y:S01]  /*02d0*/  @!P1 VIADD R3, R3, 0x1 ;  /* 0x0000000103039836 */ /* 0x000fe20000000000 */
[----:B------:R-:W-:Y:S02]  /*02e0*/  ISETP.NE.AND P1, PT, R4, RZ, PT ;  /* 0x000000ff0400720c */ /* 0x000fe40003f25270 */
[----:B------:R-:W-:Y:S02]  /*02f0*/  ISETP.GE.U32.AND P0, PT, R0, R7, PT ;  /* 0x000000070000720c */ /* 0x000fe40003f06070 */
[----:B------:R-:W-:-:S04]  /*0300*/  LOP3.LUT R0, R5, R4, RZ, 0x3c, !PT ;  /* 0x0000000405007212 */ /* 0x000fc800078e3cff */
[----:B------:R-:W-:Y:S01]  /*0310*/  ISETP.GE.AND P2, PT, R0, RZ, PT ;  /* 0x000000ff0000720c */ /* 0x000fe20003f46270 */
[----:B------:R-:W-:-:S06]  /*0320*/  VIADD R0, R16, 0x3f ;  /* 0x0000003f10007836 */ /* 0x000fcc0000000000 */
[----:B------:R-:W-:-:S04]  /*0330*/  @P0 VIADD R3, R3, 0x1 ;  /* 0x0000000103030836 */ /* 0x000fc80000000000 */
[----:B------:R-:W-:Y:S01]  /*0340*/  IMAD.MOV.U32 R2, RZ, RZ, R3 ;  /* 0x000000ffff027224 */ /* 0x000fe200078e0003 */
[----:B------:R-:W-:-:S03]  /*0350*/  SHF.R.S32.HI R3, RZ, 0x1f, R0 ;  /* 0x0000001fff037819 */ /* 0x000fc60000011400 */
[----:B------:R-:W-:Y:S01]  /*0360*/  @!P2 IMAD.MOV R2, RZ, RZ, -R2 ;  /* 0x000000ffff02a224 */ /* 0x000fe200078e0a02 */
[----:B------:R-:W-:Y:S02]  /*0370*/  @!P1 LOP3.LUT R2, RZ, R4, RZ, 0x33, !PT ;  /* 0x00000004ff029212 */ /* 0x000fe400078e33ff */
[----:B------:R-:W-:-:S03]  /*0380*/  LEA.HI R3, R3, R0, RZ, 0x6 ;  /* 0x0000000003037211 */ /* 0x000fc600078f30ff */
[----:B------:R-:W-:Y:S02]  /*0390*/  IMAD.SHL.U32 R6, R2, 0x8, RZ ;  /* 0x0000000802067824 */ /* 0x000fe400078e00ff */
[----:B------:R-:W-:-:S03]  /*03a0*/  IMAD.MOV R2, RZ, RZ, -R2 ;  /* 0x000000ffff027224 */ /* 0x000fc600078e0a02 */
[----:B------:R-:W-:Y:S01]  /*03b0*/  LEA.HI.SX32 R3, R3, -R6, 0x1a ;  /* 0x8000000603037211 */ /* 0x000fe200078fd2ff */
[----:B------:R-:W-:-:S03]  /*03c0*/  IMAD R4, R4, R2, R5 ;  /* 0x0000000204047224 */ /* 0x000fc600078e0205 */
[----:B------:R-:W-:Y:S02]  /*03d0*/  VIMNMX R11, R3, 0x8, PT ;  /* 0x00000008030b7848 */ /* 0x000fe40003fe0100 */
[----:B------:R-:W-:Y:S02]  /*03e0*/  IABS R9, R4 ;  /* 0x0000000400097213 */ /* 0x000fe40000000000 */
[----:B------:R-:W-:-:S04]  /*03f0*/  IABS R7, R11 ;  /* 0x0000000b00077213 */ /* 0x000fc80000000000 */
[----:B------:R-:W0:Y:S08]  /*0400*/  I2F.RP R0, R7 ;  /* 0x0000000700007306 */ /* 0x000e300000209400 */
[----:B0-----:R-:W0:Y:S02]  /*0410*/  MUFU.RCP R0, R0 ;  /* 0x0000000000007308 */ /* 0x001e240000001000 */
[----:B0-----:R-:W-:-:S06]  /*0420*/  VIADD R3, R0, 0xffffffe ;  /* 0x0ffffffe00037836 */ /* 0x001fcc0000000000 */
[----:B------:R-:W0:Y:S02]  /*0430*/  F2I.FTZ.U32.TRUNC.NTZ R3, R3 ;  /* 0x0000000300037305 */ /* 0x000e24000021f000 */
[----:B0-----:R-:W-:-:S04]  /*0440*/  IMAD.MOV R8, RZ, RZ, -R3 ;  /* 0x000000ffff087224 */ /* 0x001fc800078e0a03 */
[----:B------:R-:W-:Y:S01]  /*0450*/  IMAD.MOV.U32 R2, RZ, RZ, R8 ;  /* 0x000000ffff027224 */ /* 0x000fe200078e0008 */
[----:B------:R-:W-:-:S03]  /*0460*/  IABS R8, R11 ;  /* 0x0000000b00087213 */ /* 0x000fc60000000000 */
[----:B------:R-:W-:Y:S02]  /*0470*/  IMAD R5, R2, R7, RZ ;  /* 0x0000000702057224 */ /* 0x000fe400078e02ff */
[----:B------:R-:W-:Y:S02]  /*0480*/  IMAD.MOV.U32 R2, RZ, RZ, RZ ;  /* 0x000000ffff027224 */ /* 0x000fe400078e00ff */
[----:B------:R-:W-:Y:S02]  /*0490*/  IMAD.MOV R0, RZ, RZ, -R8 ;  /* 0x000000ffff007224 */ /* 0x000fe400078e0a08 */
[----:B------:R-:W-:Y:S02]  /*04a0*/  IMAD.HI.U32 R2, R3, R5, R2 ;  /* 0x0000000503027227 */ /* 0x000fe400078e0002 */
[----:B------:R-:W0:Y:S04]  /*04b0*/  S2R R3, SR_TID.X ;  /* 0x0000000000037919 */ /* 0x000e280000002100 */
[----:B------:R-:W-:-:S04]  /*04c0*/  IMAD.HI.U32 R2, R2, R9, RZ ;  /* 0x0000000902027227 */ /* 0x000fc800078e00ff */
[----:B------:R-:W-:Y:S01]  /*04d0*/  IMAD R0, R2, R0, R9 ;  /* 0x0000000002007224 */ /* 0x000fe200078e0209 */
[----:B------:R-:W-:-:S04]  /*04e0*/  CS2R R8, SRZ ;  /* 0x0000000000087805 */ /* 0x000fc8000001ff00 */
[----:B------:R-:W-:-:S13]  /*04f0*/  ISETP.GT.U32.AND P1, PT, R7, R0, PT ;  /* 0x000000000700720c */ /* 0x000fda0003f24070 */
[----:B------:R-:W-:Y:S02]  /*0500*/  @!P1 IMAD.IADD R0, R0, 0x1, -R7 ;  /* 0x0000000100009824 */ /* 0x000fe400078e0a07 */
[----:B------:R-:W-:Y:S01]  /*0510*/  @!P1 VIADD R2, R2, 0x1 ;  /* 0x0000000102029836 */ /* 0x000fe20000000000 */
[----:B------:R-:W-:Y:S02]  /*0520*/  ISETP.NE.AND P1, PT, R11, RZ, PT ;  /* 0x000000ff0b00720c */ /* 0x000fe40003f25270 */
[----:B------:R-:W-:Y:S02]  /*0530*/  ISETP.GE.U32.AND P0, PT, R0, R7, PT ;  /* 0x000000070000720c */ /* 0x000fe40003f06070 */
[----:B------:R-:W-:Y:S02]  /*0540*/  LOP3.LUT R0, R4, R11, RZ, 0x3c, !PT ;  /* 0x0000000b04007212 */ /* 0x000fe400078e3cff */
[----:B0-----:R-:W-:Y:S02]  /*0550*/  SHF.R.U32.HI R5, RZ, 0x6, R3 ;  /* 0x00000006ff057819 */ /* 0x001fe40000011603 */
[----:B------:R-:W-:-:S02]  /*0560*/  ISETP.GE.AND P2, PT, R0, RZ, PT ;  /* 0x000000ff0000720c */ /* 0x000fc40003f46270 */
[----:B------:R-:W-:-:S05]  /*0570*/  SGXT.U32 R5, R5, 0x1 ;  /* 0x000000010505781a */ /* 0x000fca0000000000 */
[----:B------:R-:W-:Y:S01]  /*0580*/  @P0 VIADD R2, R2, 0x1 ;  /* 0x0000000102020836 */ /* 0x000fe20000000000 */
[----:B------:R-:W-:-:S05]  /*0590*/  ISETP.GE.AND P0, PT, R90, 0x10, PT ;  /* 0x000000105a00780c */ /* 0x000fca0003f06270 */
[----:B------:R-:W-:Y:S01]  /*05a0*/  @!P2 IMAD.MOV R2, RZ, RZ, -R2 ;  /* 0x000000ffff02a224 */ /* 0x000fe200078e0a02 */
[----:B------:R-:W-:-:S05]  /*05b0*/  @!P1 LOP3.LUT R2, RZ, R11, RZ, 0x33, !PT ;  /* 0x0000000bff029212 */ /* 0x000fca00078e33ff */
[----:B------:R-:W-:-:S04]  /*05c0*/  IMAD.MOV R0, RZ, RZ, -R2 ;  /* 0x000000ffff007224 */ /* 0x000fc800078e0a02 */
[----:B------:R-:W-:Y:S01]  /*05d0*/  IMAD R0, R11, R0, R4 ;  /* 0x000000000b007224 */ /* 0x000fe200078e0204 */
[----:B------:R-:W-:Y:S02]  /*05e0*/  CS2R R10, SRZ ;  /* 0x00000000000a7805 */ /* 0x000fe4000001ff00 */
[C---:B------:R-:W-:Y:S01]  /*05f0*/  LOP3.LUT R4, R3.reuse, 0x70, RZ, 0xc0, !PT ;  /* 0x0000007003047812 */ /* 0x040fe200078ec0ff */
[----:B------:R-:W-:Y:S01]  /*0600*/  IMAD.IADD R7, R6, 0x1, R0 ;  /* 0x0000000106077824 */ /* 0x000fe200078e0200 */
[----:B------:R-:W-:Y:S01]  /*0610*/  LOP3.LUT R0, R3, 0x3f, RZ, 0xc0, !PT ;  /* 0x0000003f03007812 */ /* 0x000fe200078ec0ff */
[----:B------:R-:W-:-:S04]  /*0620*/  IMAD.SHL.U32 R6, R2, 0x80, RZ ;  /* 0x0000008002067824 */ /* 0x000fc800078e00ff */
[----:B------:R-:W-:Y:S01]  /*0630*/  IMAD R7, R7, 0x40, R0 ;  /* 0x0000004007077824 */ /* 0x000fe200078e0200 */
[----:B------:R-:W-:Y:S06]  /*0640*/  @!P0 BRA `(.L_x_0) ;  /* 0x0000002000c88947 */ /* 0x000fec0003800000 */
[----:B------:R-:W-:Y:S01]  /*0650*/  IABS R18, R16 ;  /* 0x0000001000127213 */ /* 0x000fe20000000000 */
[----:B------:R-:W-:Y:S01]  /*0660*/  IMAD.MOV.U32 R8, RZ, RZ, RZ ;  /* 0x000000ffff087224 */ /* 0x000fe200078e00ff */
[----:B------:R-:W-:Y:S01]  /*0670*/  IABS R27, R17 ;  /* 0x00000011001b7213 */ /* 0x000fe20000000000 */
[----:B------:R-:W-:Y:S01]  /*0680*/  ULDC UR4, c[0x0][0x234] ;  /* 0x00008d0000047ab9 */ /* 0x000fe20000000800 */
[----:B------:R-:W0:Y:S01]  /*0690*/  I2F.RP R10, R18 ;  /* 0x00000012000a7306 */ /* 0x000e220000209400 */
[----:B------:R-:W-:Y:S01]  /*06a0*/  IABS R12, R7 ;  /* 0x00000007000c7213 */ /* 0x000fe20000000000 */
[----:B------:R-:W-:Y:S01]  /*06b0*/  ULDC.64 UR6, c[0x0][0x210] ;  /* 0x0000840000067ab9 */ /* 0x000fe20000000a00 */
[----:B------:R-:W-:Y:S01]  /*06c0*/  LEA.HI R28, R4, R6, RZ, 0x1c ;  /* 0x00000006041c7211 */ /* 0x000fe200078fe0ff */
[----:B------:R-:W-:Y:S01]  /*06d0*/  ULDC UR5, c[0x0][0x240] ;  /* 0x0000900000057ab9 */ /* 0x000fe20000000800 */
[----:B------:R-:W-:Y:S02]  /*06e0*/  ISETP.GE.AND P3, PT, R7, RZ, PT ;  /* 0x000000ff0700720c */ /* 0x000fe40003f66270 */
[----:B------:R-:W-:-:S02]  /*06f0*/  CS2R R42, SRZ ;  /* 0x00000000002a7805 */ /* 0x000fc4000001ff00 */
[----:B------:R-:W-:Y:S01]  /*0700*/  ISETP.NE.AND P4, PT, R16, RZ, PT ;  /* 0x000000ff1000720c */ /* 0x000fe20003f85270 */
[----:B------:R-:W1:Y:S01]  /*0710*/  I2F.RP R2, R27 ;  /* 0x0000001b00027306 */ /* 0x000e620000209400 */
[C---:B------:R-:W-:Y:S01]  /*0720*/  VIADD R31, R28.reuse, 0x50 ;  /* 0x000000501c1f7836 */ /* 0x040fe20000000000 */
[----:B------:R-:W-:Y:S01]  /*0730*/  IABS R29, R28 ;  /* 0x0000001c001d7213 */ /* 0x000fe20000000000 */
[C---:B------:R-:W-:Y:S01]  /*0740*/  VIADD R32, R28.reuse, 0x48 ;  /* 0x000000481c207836 */ /* 0x040fe20000000000 */
[----:B------:R-:W-:Y:S01]  /*0750*/  LOP3.LUT R93, R3, 0xf, RZ, 0xc0, !PT ;  /* 0x0000000f035d7812 */ /* 0x000fe200078ec0ff */
[C---:B------:R-:W-:Y:S01]  /*0760*/  VIADD R33, R28.reuse, 0x40 ;  /* 0x000000401c217836 */ /* 0x040fe20000000000 */
[----:B------:R-:W-:Y:S01]  /*0770*/  IABS R19, R31 ;  /* 0x0000001f00137213 */ /* 0x000fe20000000000 */
[C---:B------:R-:W-:Y:S01]  /*0780*/  VIADD R34, R28.reuse, 0x38 ;  /* 0x000000381c227836 */ /* 0x040fe20000000000 */
[----:B0-----:R-:W0:Y:S01]  /*0790*/  MUFU.RCP R10, R10 ;  /* 0x0000000a000a7308 */ /* 0x001e220000001000 */
[C---:B------:R-:W-:Y:S01]  /*07a0*/  VIADD R35, R28.reuse, 0x30 ;  /* 0x000000301c237836 */ /* 0x040fe20000000000 */
[C---:B------:R-:W-:Y:S01]  /*07b0*/  LOP3.LUT R95, R5.reuse, 0x4, RZ, 0xfc, !PT ;  /* 0x00000004055f7812 */ /* 0x040fe200078efcff */
[C---:B------:R-:W-:Y:S01]  /*07c0*/  VIADD R36, R28.reuse, 0x28 ;  /* 0x000000281c247836 */ /* 0x040fe20000000000 */
[C---:B------:R-:W-:Y:S01]  /*07d0*/  LOP3.LUT R96, R5.reuse, 0x6, RZ, 0xfc, !PT ;  /* 0x0000000605607812 */ /* 0x040fe200078efcff */
[C---:B------:R-:W-:Y:S01]  /*07e0*/  VIADD R37, R28.reuse, 0x20 ;  /* 0x000000201c257836 */ /* 0x040fe20000000000 */
[----:B------:R-:W-:Y:S01]  /*07f0*/  LOP3.LUT R97, R5, 0x8, RZ, 0xfc, !PT ;  /* 0x0000000805617812 */ /* 0x000fe200078efcff */
[C---:B------:R-:W-:Y:S01]  /*0800*/  VIADD R39, R28.reuse, 0x10 ;  /* 0x000000101c277836 */ /* 0x040fe20000000000 */
[----:B-1----:R-:W1:Y:S01]  /*0810*/  MUFU.RCP R2, R2 ;  /* 0x0000000200027308 */ /* 0x002e620000001000 */
[----:B------:R-:W-:Y:S01]  /*0820*/  IABS R21, R36 ;  /* 0x0000002400157213 */ /* 0x000fe20000000000 */
[C---:B------:R-:W-:Y:S01]  /*0830*/  VIADD R38, R28.reuse, 0x18 ;  /* 0x000000181c267836 */ /* 0x040fe20000000000 */
[----:B------:R-:W-:Y:S01]  /*0840*/  IABS R23, R37 ;  /* 0x0000002500177213 */ /* 0x000fe20000000000 */
[----:B------:R-:W-:Y:S01]  /*0850*/  VIADD R40, R28, 0x8 ;  /* 0x000000081c287836 */ /* 0x000fe20000000000 */
[----:B------:R-:W-:-:S02]  /*0860*/  IABS R25, R39 ;  /* 0x0000002700197213 */ /* 0x000fc40000000000 */
[----:B------:R-:W-:Y:S02]  /*0870*/  CS2R R44, SRZ ;  /* 0x00000000002c7805 */ /* 0x000fe4000001ff00 */
[----:B------:R-:W-:Y:S02]  /*0880*/  IABS R24, R38 ;  /* 0x0000002600187213 */ /* 0x000fe40000000000 */
[----:B------:R-:W-:Y:S01]  /*0890*/  CS2R R46, SRZ ;  /* 0x00000000002e7805 */ /* 0x000fe2000001ff00 */
[----:B0-----:R-:W-:Y:S01]  /*08a0*/  VIADD R11, R10, 0xffffffe ;  /* 0x0ffffffe0a0b7836 */ /* 0x001fe20000000000 */
[C---:B------:R-:W-:Y:S02]  /*08b0*/  LOP3.LUT R134, R5.reuse, 0xa, RZ, 0xfc, !PT ;  /* 0x0000000a05867812 */ /* 0x040fe400078efcff */
[----:B------:R-:W-:Y:S02]  /*08c0*/  CS2R R48, SRZ ;  /* 0x0000000000307805 */ /* 0x000fe4000001ff00 */
[C---:B------:R-:W-:Y:S01]  /*08d0*/  LOP3.LUT R92, R5.reuse, 0xe, RZ, 0xfc, !PT ;  /* 0x0000000e055c7812 */ /* 0x040fe200078efcff */
[----:B------:R0:W2:Y:S01]  /*08e0*/  F2I.FTZ.U32.TRUNC.NTZ R9, R11 ;  /* 0x0000000b00097305 */ /* 0x0000a2000021f000 */
[----:B------:R-:W-:-:S02]  /*08f0*/  LOP3.LUT R94, R5, 0x2, RZ, 0xfc, !PT ;  /* 0x00000002055e7812 */ /* 0x000fc400078efcff */
[----:B------:R-:W-:Y:S02]  /*0900*/  CS2R R50, SRZ ;  /* 0x0000000000327805 */ /* 0x000fe4000001ff00 */
[----:B------:R-:W-:Y:S01]  /*0910*/  CS2R R52, SRZ ;  /* 0x0000000000347805 */ /* 0x000fe2000001ff00 */
[----:B-1----:R-:W-:Y:S01]  /*0920*/  VIADD R10, R2, 0xffffffe ;  /* 0x0ffffffe020a7836 */ /* 0x002fe20000000000 */
[----:B------:R-:W-:Y:S01]  /*0930*/  CS2R R54, SRZ ;  /* 0x0000000000367805 */ /* 0x000fe2000001ff00 */
[C---:B------:R-:W-:Y:S01]  /*0940*/  VIADD R2, R28.reuse, 0x78 ;  /* 0x000000781c027836 */ /* 0x040fe20000000000 */
[----:B------:R-:W-:Y:S02]  /*0950*/  CS2R R56, SRZ ;  /* 0x0000000000387805 */ /* 0x000fe4000001ff00 */
[----:B------:R-:W-:Y:S01]  /*0960*/  CS2R R58, SRZ ;  /* 0x00000000003a7805 */ /* 0x000fe2000001ff00 */
[----:B0-----:R-:W-:Y:S01]  /*0970*/  VIADD R11, R28, 0x70 ;  /* 0x000000701c0b7836 */ /* 0x001fe20000000000 */
[----:B------:R-:W-:-:S02]  /*0980*/  CS2R R60, SRZ ;  /* 0x00000000003c7805 */ /* 0x000fc4000001ff00 */
[----:B------:R-:W-:Y:S02]  /*0990*/  ISETP.GE.AND P2, PT, R2, RZ, PT ;  /* 0x000000ff0200720c */ /* 0x000fe40003f46270 */
[----:B------:R-:W-:Y:S02]  /*09a0*/  CS2R R62, SRZ ;  /* 0x00000000003e7805 */ /* 0x000fe4000001ff00 */
[----:B------:R-:W-:Y:S02]  /*09b0*/  CS2R R64, SRZ ;  /* 0x0000000000407805 */ /* 0x000fe4000001ff00 */
[----:B------:R-:W-:Y:S01]  /*09c0*/  IABS R14, R11 ;  /* 0x0000000b000e7213 */ /* 0x000fe20000000000 */
[----:B--2---:R-:W-:Y:S01]  /*09d0*/  IMAD.MOV R13, RZ, RZ, -R9 ;  /* 0x000000ffff0d7224 */ /* 0x004fe200078e0a09 */
[----:B------:R-:W-:Y:S01]  /*09e0*/  ISETP.GE.AND P5, PT, R11, RZ, PT ;  /* 0x000000ff0b00720c */ /* 0x000fe20003fa6270 */
[----:B------:R-:W-:Y:S01]  /*09f0*/  VIADD R11, R28, 0x60 ;  /* 0x000000601c0b7836 */ /* 0x000fe20000000000 */
[----:B------:R-:W-:Y:S01]  /*0a00*/  CS2R R66, SRZ ;  /* 0x0000000000427805 */ /* 0x000fe2000001ff00 */
[----:B------:R-:W-:Y:S01]  /*0a10*/  IMAD R13, R13, R18, RZ ;  /* 0x000000120d0d7224 */ /* 0x000fe200078e02ff */
[----:B------:R-:W-:-:S02]  /*0a20*/  CS2R R68, SRZ ;  /* 0x0000000000447805 */ /* 0x000fc4000001ff00 */
[----:B------:R-:W-:Y:S02]  /*0a30*/  CS2R R70, SRZ ;  /* 0x0000000000467805 */ /* 0x000fe4000001ff00 */
[----:B------:R-:W-:Y:S01]  /*0a40*/  ISETP.GE.AND P1, PT, R11, RZ, PT ;  /* 0x000000ff0b00720c */ /* 0x000fe20003f26270 */
[----:B------:R-:W-:Y:S01]  /*0a50*/  IMAD.HI.U32 R8, R9, R13, R8 ;  /* 0x0000000d09087227 */ /* 0x000fe200078e0008 */
[----:B------:R-:W-:Y:S01]  /*0a60*/  CS2R R72, SRZ ;  /* 0x0000000000487805 */ /* 0x000fe2000001ff00 */
[----:B------:R-:W0:Y:S01]  /*0a70*/  F2I.FTZ.U32.TRUNC.NTZ R9, R10 ;  /* 0x0000000a00097305 */ /* 0x000e22000021f000 */
[----:B------:R-:W-:Y:S01]  /*0a80*/  CS2R R74, SRZ ;  /* 0x00000000004a7805 */ /* 0x000fe2000001ff00 */
[----:B------:R-:W-:Y:S01]  /*0a90*/  IMAD.MOV.U32 R13, RZ, RZ, R12 ;  /* 0x000000ffff0d7224 */ /* 0x000fe200078e000c */
[----:B------:R-:W-:Y:S02]  /*0aa0*/  IABS R12, R2 ;  /* 0x00000002000c7213 */ /* 0x000fe40000000000 */
[----:B------:R-:W-:-:S02]  /*0ab0*/  CS2R R76, SRZ ;  /* 0x00000000004c7805 */ /* 0x000fc4000001ff00 */
[----:B------:R-:W-:Y:S01]  /*0ac0*/  CS2R R78, SRZ ;  /* 0x00000000004e7805 */ /* 0x000fe2000001ff00 */
[----:B------:R-:W-:Y:S01]  /*0ad0*/  IMAD.HI.U32 R8, R8, R13, RZ ;  /* 0x0000000d08087227 */ /* 0x000fe200078e00ff */
[----:B------:R-:W-:Y:S02]  /*0ae0*/  CS2R R80, SRZ ;  /* 0x0000000000507805 */ /* 0x000fe4000001ff00 */
[----:B------:R-:W-:Y:S02]  /*0af0*/  CS2R R82, SRZ ;  /* 0x0000000000527805 */ /* 0x000fe4000001ff00 */
[----:B------:R-:W-:Y:S01]  /*0b00*/  CS2R R84, SRZ ;  /* 0x0000000000547805 */ /* 0x000fe2000001ff00 */
[----:B------:R-:W-:Y:S01]  /*0b10*/  IMAD.MOV R8, RZ, RZ, -R8 ;  /* 0x000000ffff087224 */ /* 0x000fe200078e0a08 */
[----:B------:R-:W-:Y:S01]  /*0b20*/  CS2R R86, SRZ ;  /* 0x0000000000567805 */ /* 0x000fe2000001ff00 */
[----:B------:R-:W-:Y:S02]  /*0b30*/  ULDC UR9, c[0x0][0x230] ;  /* 0x00008c0000097ab9 */ /* 0x000fe40000000800 */
[----:B------:R-:W-:-:S02]  /*0b40*/  IMAD R13, R18, R8, R13 ;  /* 0x00000008120d7224 */ /* 0x000fc400078e020d */
[----:B0-----:R-:W-:-:S03]  /*0b50*/  IMAD.MOV R8, RZ, RZ, -R9 ;  /* 0x000000ffff087224 */ /* 0x001fc600078e0a09 */
[----:B------:R-:W-:Y:S01]  /*0b60*/  ISETP.GT.U32.AND P0, PT, R18, R13, PT ;  /* 0x0000000d1200720c */ /* 0x000fe20003f04070 */
[----:B------:R-:W-:Y:S02]  /*0b70*/  IMAD R15, R8, R27, RZ ;  /* 0x0000001b080f7224 */ /* 0x000fe400078e02ff */
[----:B------:R-:W-:-:S04]  /*0b80*/  IMAD.MOV.U32 R8, RZ, RZ, RZ ;  /* 0x000000ffff087224 */ /* 0x000fc800078e00ff */
[----:B------:R-:W-:Y:S01]  /*0b90*/  IMAD.HI.U32 R8, R9, R15, R8 ;  /* 0x0000000f09087227 */ /* 0x000fe200078e0008 */
[----:B------:R-:W-:-:S05]  /*0ba0*/  IABS R15, R11 ;  /* 0x0000000b000f7213 */ /* 0x000fca0000000000 */
[----:B------:R-:W-:-:S04]  /*0bb0*/  IMAD.HI.U32 R9, R8, R12, RZ ;  /* 0x0000000c08097227 */ /* 0x000fc800078e00ff */
[----:B------:R-:W-:Y:S02]  /*0bc0*/  IMAD.MOV R9, RZ, RZ, -R9 ;  /* 0x000000ffff097224 */ /* 0x000fe400078e0a09 */
[----:B------:R-:W-:Y:S02]  /*0bd0*/  @!P0 IMAD.IADD R13, R13, 0x1, -R18 ;  /* 0x000000010d0d8824 */ /* 0x000fe400078e0a12 */
[C---:B------:R-:W-:Y:S02]  /*0be0*/  IMAD R2, R27.reuse, R9, R12 ;  /* 0x000000091b027224 */ /* 0x040fe400078e020c */
[----:B------:R-:W-:Y:S01]  /*0bf0*/  IMAD.HI.U32 R10, R8, R14, RZ ;  /* 0x0000000e080a7227 */ /* 0x000fe200078e00ff */
[----:B------:R-:W-:Y:S02]  /*0c00*/  ISETP.GT.U32.AND P0, PT, R18, R13, PT ;  /* 0x0000000d1200720c */ /* 0x000fe40003f04070 */
[----:B------:R-:W-:Y:S01]  /*0c10*/  ISETP.GT.U32.AND P6, PT, R27, R2, PT ;  /* 0x000000021b00720c */ /* 0x000fe20003fc4070 */
[----:B------:R-:W-:-:S02]  /*0c20*/  IMAD.MOV R10, RZ, RZ, -R10 ;  /* 0x000000ffff0a7224 */ /* 0x000fc400078e0a0a */
[----:B------:R-:W-:-:S04]  /*0c30*/  IMAD.HI.U32 R11, R8, R15, RZ ;  /* 0x0000000f080b7227 */ /* 0x000fc800078e00ff */
[----:B------:R-:W-:Y:S02]  /*0c40*/  IMAD R9, R27, R10, R14 ;  /* 0x0000000a1b097224 */ /* 0x000fe400078e020e */
[----:B------:R-:W-:Y:S02]  /*0c50*/  VIADD R10, R28, 0x68 ;  /* 0x000000681c0a7836 */ /* 0x000fe40000000000 */
[----:B------:R-:W-:Y:S02]  /*0c60*/  @!P0 IMAD.IADD R13, R13, 0x1, -R18 ;  /* 0x000000010d0d8824 */ /* 0x000fe400078e0a12 */
[----:B------:R-:W-:Y:S01]  /*0c70*/  @!P6 IMAD.IADD R2, R2, 0x1, -R27 ;  /* 0x000000010202e824 */ /* 0x000fe200078e0a1b */
[----:B------:R-:W-:Y:S01]  /*0c80*/  IABS R14, R10 ;  /* 0x0000000a000e7213 */ /* 0x000fe20000000000 */
[----:B------:R-:W-:Y:S01]  /*0c90*/  IMAD.MOV.U32 R26, RZ, RZ, R13 ;  /* 0x000000ffff1a7224 */ /* 0x000fe200078e000d */
[----:B------:R-:W-:Y:S01]  /*0ca0*/  ISETP.GE.AND P0, PT, R10, RZ, PT ;  /* 0x000000ff0a00720c */ /* 0x000fe20003f06270 */
[----:B------:R-:W-:Y:S01]  /*0cb0*/  VIADD R12, R28, 0x58 ;  /* 0x000000581c0c7836 */ /* 0x000fe20000000000 */
[----:B------:R-:W-:Y:S01]  /*0cc0*/  ISETP.GT.U32.AND P6, PT, R27, R2, PT ;  /* 0x000000021b00720c */ /* 0x000fe20003fc4070 */
[----:B------:R-:W-:-:S03]  /*0cd0*/  IMAD.HI.U32 R10, R8, R14, RZ ;  /* 0x0000000e080a7227 */ /* 0x000fc600078e00ff */
[----:B------:R-:W-:Y:S01]  /*0ce0*/  IABS R18, R12 ;  /* 0x0000000c00127213 */ /* 0x000fe20000000000 */
[----:B------:R-:W-:Y:S02]  /*0cf0*/  IMAD.MOV R10, RZ, RZ, -R10 ;  /* 0x000000ffff0a7224 */ /* 0x000fe400078e0a0a */
[----:B------:R-:W-:Y:S01]  /*0d00*/  @!P3 IMAD.MOV R26, RZ, RZ, -R26 ;  /* 0x000000ffff1ab224 */ /* 0x000fe200078e0a1a */
[----:B------:R-:W-:Y:S01]  /*0d10*/  @!P4 LOP3.LUT R26, RZ, R16, RZ, 0x33, !PT ;  /* 0x00000010ff1ac212 */ /* 0x000fe200078e33ff */
[----:B------:R-:W-:Y:S01]  /*0d20*/  IMAD.MOV R16, RZ, RZ, -R11 ;  /* 0x000000ffff107224 */ /* 0x000fe200078e0a0b */
[C---:B------:R-:W-:Y:S01]  /*0d30*/  ISETP.GT.U32.AND P4, PT, R27.reuse, R9, PT ;  /* 0x000000091b00720c */ /* 0x040fe20003f84070 */
[C---:B------:R-:W-:Y:S01]  /*0d40*/  IMAD R11, R27.reuse, R10, R14 ;  /* 0x0000000a1b0b7224 */ /* 0x040fe200078e020e */
[----:B------:R-:W-:Y:S01]  /*0d50*/  ISETP.GE.AND P3, PT, R12, RZ, PT ;  /* 0x000000ff0c00720c */ /* 0x000fe20003f66270 */
[----:B------:R-:W-:Y:S02]  /*0d60*/  @!P6 IMAD.IADD R2, R2, 0x1, -R27 ;  /* 0x000000010202e824 */ /* 0x000fe400078e0a1b */
[----:B------:R-:W-:Y:S01]  /*0d70*/  IMAD.HI.U32 R12, R8, R18, RZ ;  /* 0x00000012080c7227 */ /* 0x000fe200078e00ff */
[----:B------:R-:W-:-:S03]  /*0d80*/  ISETP.GT.U32.AND P6, PT, R27, R11, PT ;  /* 0x0000000b1b00720c */ /* 0x000fc60003fc4070 */
[----:B------:R-:W-:-:S04]  /*0d90*/  IMAD.HI.U32 R13, R8, R19, RZ ;  /* 0x00000013080d7227 */ /* 0x000fc800078e00ff */
[----:B------:R-:W-:Y:S02]  /*0da0*/  @!P4 IMAD.IADD R9, R9, 0x1, -R27 ;  /* 0x000000010909c824 */ /* 0x000fe400078e0a1b */
[----:B------:R-:W-:Y:S02]  /*0db0*/  IMAD.MOV R12, RZ, RZ, -R12 ;  /* 0x000000ffff0c7224 */ /* 0x000fe400078e0a0c */
[----:B------:R-:W-:Y:S01]  /*0dc0*/  IMAD.MOV R20, RZ, RZ, -R13 ;  /* 0x000000ffff147224 */ /* 0x000fe200078e0a0d */
[----:B------:R-:W-:Y:S01]  /*0dd0*/  ISETP.GT.U32.AND P4, PT, R27, R9, PT ;  /* 0x000000091b00720c */ /* 0x000fe20003f84070 */
[----:B------:R-:W-:Y:S02]  /*0de0*/  @!P6 IMAD.IADD R11, R11, 0x1, -R27 ;  /* 0x000000010b0be824 */ /* 0x000fe400078e0a1b */
[C---:B------:R-:W-:Y:S01]  /*0df0*/  IMAD R13, R27.reuse, R16, R15 ;  /* 0x000000101b0d7224 */ /* 0x040fe200078e020f */
[----:B------:R-:W-:Y:S01]  /*0e00*/  IABS R16, R32 ;  /* 0x0000002000107213 */ /* 0x000fe20000000000 */
[C---:B------:R-:W-:Y:S01]  /*0e10*/  IMAD R14, R27.reuse, R12, R18 ;  /* 0x0000000c1b0e7224 */ /* 0x040fe200078e0212 */
[C---:B------:R-:W-:Y:S01]  /*0e20*/  ISETP.GT.U32.AND P6, PT, R27.reuse, R11, PT ;  /* 0x0000000b1b00720c */ /* 0x040fe20003fc4070 */
[C---:B------:R-:W-:Y:S01]  /*0e30*/  IMAD R15, R27.reuse, R20, R19 ;  /* 0x000000141b0f7224 */ /* 0x040fe200078e0213 */
[----:B------:R-:W-:Y:S01]  /*0e40*/  IABS R18, R33 ;  /* 0x0000002100127213 */ /* 0x000fe20000000000 */
[----:B------:R-:W-:Y:S01]  /*0e50*/  @!P2 IMAD.MOV R2, RZ, RZ, -R2 ;  /* 0x000000ffff02a224 */ /* 0x000fe200078e0a02 */
[----:B------:R-:W-:Y:S01]  /*0e60*/  ISETP.GT.U32.AND P2, PT, R27, R13, PT ;  /* 0x0000000d1b00720c */ /* 0x000fe20003f44070 */
[----:B------:R-:W-:Y:S01]  /*0e70*/  IMAD.HI.U32 R10, R8, R16, RZ ;  /* 0x00000010080a7227 */ /* 0x000fe200078e00ff */
[----:B------:R-:W-:-:S02]  /*0e80*/  IABS R19, R34 ;  /* 0x0000002200137213 */ /* 0x000fc40000000000 */
[----:B------:R-:W-:Y:S01]  /*0e90*/  IABS R20, R35 ;  /* 0x0000002300147213 */ /* 0x000fe20000000000 */
[--C-:B------:R-:W-:Y:S01]  /*0ea0*/  @!P4 IMAD.IADD R9, R9, 0x1, -R27.reuse ;  /* 0x000000010909c824 */ /* 0x100fe200078e0a1b */
[----:B------:R-:W-:Y:S01]  /*0eb0*/  ISETP.GT.U32.AND P4, PT, R27, R14, PT ;  /* 0x0000000e1b00720c */ /* 0x000fe20003f84070 */
[----:B------:R-:W-:Y:S02]  /*0ec0*/  IMAD.MOV R10, RZ, RZ, -R10 ;  /* 0x000000ffff0a7224 */ /* 0x000fe400078e0a0a */
[----:B------:R-:W-:Y:S01]  /*0ed0*/  @!P6 IMAD.IADD R11, R11, 0x1, -R27 ;  /* 0x000000010b0be824 */ /* 0x000fe200078e0a1b */
[C---:B------:R-:W-:Y:S01]  /*0ee0*/  ISETP.GT.U32.AND P6, PT, R27.reuse, R15, PT ;  /* 0x0000000f1b00720c */ /* 0x040fe20003fc4070 */
[----:B------:R-:W-:Y:S02]  /*0ef0*/  IMAD R16, R27, R10, R16 ;  /* 0x0000000a1b107224 */ /* 0x000fe400078e0210 */
[----:B------:R-:W-:-:S04]  /*0f00*/  IMAD.HI.U32 R12, R8, R18, RZ ;  /* 0x00000012080c7227 */ /* 0x000fc800078e00ff */
[----:B------:R-:W-:-:S04]  /*0f10*/  IMAD.HI.U32 R10, R8, R19, RZ ;  /* 0x00000013080a7227 */ /* 0x000fc800078e00ff */
[--C-:B------:R-:W-:Y:S02]  /*0f20*/  @!P4 IMAD.IADD R14, R14, 0x1, -R27.reuse ;  /* 0x000000010e0ec824 */ /* 0x100fe400078e0a1b */
[--C-:B------:R-:W-:Y:S02]  /*0f30*/  @!P6 IMAD.IADD R15, R15, 0x1, -R27.reuse ;  /* 0x000000010f0fe824 */ /* 0x100fe400078e0a1b */
[----:B------:R-:W-:Y:S01]  /*0f40*/  @!P2 IMAD.IADD R13, R13, 0x1, -R27 ;  /* 0x000000010d0da824 */ /* 0x000fe200078e0a1b */
[C---:B------:R-:W-:Y:S01]  /*0f50*/  ISETP.GT.U32.AND P4, PT, R27.reuse, R14, PT ;  /* 0x0000000e1b00720c */ /* 0x040fe20003f84070 */
[----:B------:R-:W-:Y:S01]  /*0f60*/  IMAD.MOV R12, RZ, RZ, -R12 ;  /* 0x000000ffff0c7224 */ /* 0x000fe200078e0a0c */
[C---:B------:R-:W-:Y:S01]  /*0f70*/  ISETP.GT.U32.AND P6, PT, R27.reuse, R15, PT ;  /* 0x0000000f1b00720c */ /* 0x040fe20003fc4070 */
[----:B------:R-:W-:Y:S01]  /*0f80*/  IMAD.MOV R10, RZ, RZ, -R10 ;  /* 0x000000ffff0a7224 */ /* 0x000fe200078e0a0a */
[C---:B------:R-:W-:Y:S01]  /*0f90*/  ISETP.GT.U32.AND P2, PT, R27.reuse, R13, PT ;  /* 0x0000000d1b00720c */ /* 0x040fe20003f44070 */
[----:B------:R-:W-:-:S02]  /*0fa0*/  IMAD R18, R27, R12, R18 ;  /* 0x0000000c1b127224 */ /* 0x000fc400078e0212 */
[----:B------:R-:W-:Y:S02]  /*0fb0*/  IMAD R19, R27, R10, R19 ;  /* 0x0000000a1b137224 */ /* 0x000fe400078e0213 */
[----:B------:R-:W-:-:S04]  /*0fc0*/  IMAD.HI.U32 R12, R8, R20, RZ ;  /* 0x00000014080c7227 */ /* 0x000fc800078e00ff */
[--C-:B------:R-:W-:Y:S01]  /*0fd0*/  @!P4 IMAD.IADD R14, R14, 0x1, -R27.reuse ;  /* 0x000000010e0ec824 */ /* 0x100fe200078e0a1b */
[----:B------:R-:W-:Y:S01]  /*0fe0*/  ISETP.GT.U32.AND P4, PT, R27, R18, PT ;  /* 0x000000121b00720c */ /* 0x000fe20003f84070 */
[----:B------:R-:W-:Y:S01]  /*0ff0*/  @!P6 IMAD.IADD R15, R15, 0x1, -R27 ;  /* 0x000000010f0fe824 */ /* 0x000fe200078e0a1b */
[----:B------:R-:W-:Y:S01]  /*1000*/  ISETP.GT.U32.AND P6, PT, R27, R19, PT ;  /* 0x000000131b00720c */ /* 0x000fe20003fc4070 */
[----:B------:R-:W-:-:S04]  /*1010*/  IMAD.HI.U32 R10, R8, R21, RZ ;  /* 0x00000015080a7227 */ /* 0x000fc800078e00ff */
[----:B------:R-:W-:Y:S02]  /*1020*/  IMAD.MOV R12, RZ, RZ, -R12 ;  /* 0x000000ffff0c7224 */ /* 0x000fe400078e0a0c */
[----:B------:R-:W-:Y:S02]  /*1030*/  IMAD.MOV R10, RZ, RZ, -R10 ;  /* 0x000000ffff0a7224 */ /* 0x000fe400078e0a0a */
[----:B------:R-:W-:Y:S01]  /*1040*/  @!P2 IMAD.IADD R13, R13, 0x1, -R27 ;  /* 0x000000010d0da824 */ /* 0x000fe200078e0a1b */
[C---:B------:R-:W-:Y:S01]  /*1050*/  ISETP.GT.U32.AND P2, PT, R27.reuse, R16, PT ;  /* 0x000000101b00720c */ /* 0x040fe20003f44070 */
[C---:B------:R-:W-:Y:S02]  /*1060*/  IMAD R20, R27.reuse, R12, R20 ;  /* 0x0000000c1b147224 */ /* 0x040fe400078e0214 */
[C---:B------:R-:W-:Y:S02]  /*1070*/  IMAD R21, R27.reuse, R10, R21 ;  /* 0x0000000a1b157224 */ /* 0x040fe400078e0215 */
[--C-:B------:R-:W-:Y:S01]  /*1080*/  @!P4 IMAD.IADD R18, R18, 0x1, -R27.reuse ;  /* 0x000000011212c824 */ /* 0x100fe200078e0a1b */
[----:B------:R-:W-:Y:S01]  /*1090*/  ISETP.GT.U32.AND P4, PT, R27, R20, PT ;  /* 0x000000141b00720c */ /* 0x000fe20003f84070 */
[----:B------:R-:W-:Y:S01]  /*10a0*/  @!P6 IMAD.IADD R19, R19, 0x1, -R27 ;  /* 0x000000011313e824 */ /* 0x000fe200078e0a1b */
[----:B------:R-:W-:Y:S01]  /*10b0*/  ISETP.GT.U32.AND P6, PT, R27, R21, PT ;  /* 0x000000151b00720c */ /* 0x000fe20003fc4070 */
[----:B------:R-:W-:-:S04]  /*10c0*/  IMAD.HI.U32 R10, R8, R23, RZ ;  /* 0x00000017080a7227 */ /* 0x000fc800078e00ff */
[----:B------:R-:W-:-:S04]  /*10d0*/  IMAD.HI.U32 R22, R8, R25, RZ ;  /* 0x0000001908167227 */ /* 0x000fc800078e00ff */
[----:B------:R-:W-:Y:S02]  /*10e0*/  IMAD.MOV R10, RZ, RZ, -R10 ;  /* 0x000000ffff0a7224 */ /* 0x000fe400078e0a0a */
[----:B------:R-:W-:Y:S01]  /*10f0*/  @!P2 IMAD.IADD R16, R16, 0x1, -R27 ;  /* 0x000000011010a824 */ /* 0x000fe200078e0a1b */
[----:B------:R-:W-:Y:S01]  /*1100*/  ISETP.GE.AND P2, PT, R28, RZ, PT ;  /* 0x000000ff1c00720c */ /* 0x000fe20003f46270 */
[----:B------:R-:W-:-:S04]  /*1110*/  IMAD.HI.U32 R12, R8, R24, RZ ;  /* 0x00000018080c7227 */ /* 0x000fc800078e00ff */
[----:B------:R-:W-:Y:S02]  /*1120*/  IMAD.MOV R28, RZ, RZ, -R22 ;  /* 0x000000ffff1c7224 */ /* 0x000fe400078e0a16 */
[C---:B------:R-:W-:Y:S02]  /*1130*/  IMAD R22, R27.reuse, R10, R23 ;  /* 0x0000000a1b167224 */ /* 0x040fe400078e0217 */
[----:B------:R-:W-:Y:S02]  /*1140*/  IMAD.MOV R12, RZ, RZ, -R12 ;  /* 0x000000ffff0c7224 */ /* 0x000fe400078e0a0c */
[--C-:B------:R-:W-:Y:S01]  /*1150*/  @!P4 IMAD.IADD R20, R20, 0x1, -R27.reuse ;  /* 0x000000011414c824 */ /* 0x100fe200078e0a1b */
[----:B------:R-:W-:Y:S01]  /*1160*/  ISETP.GT.U32.AND P4, PT, R27, R22, PT ;  /* 0x000000161b00720c */ /* 0x000fe20003f84070 */
[----:B------:R-:W-:Y:S01]  /*1170*/  @!P6 IMAD.IADD R21, R21, 0x1, -R27 ;  /* 0x000000011515e824 */ /* 0x000fe200078e0a1b */
[C---:B------:R-:W-:Y:S01]  /*1180*/  ISETP.GT.U32.AND P6, PT, R27.reuse, R18, PT ;  /* 0x000000121b00720c */ /* 0x040fe20003fc4070 */
[----:B------:R-:W-:-:S02]  /*1190*/  IMAD R23, R27, R12, R24 ;  /* 0x0000000c1b177224 */ /* 0x000fc400078e0218 */
[----:B------:R-:W-:-:S04]  /*11a0*/  IMAD.HI.U32 R12, R8, R29, RZ ;  /* 0x0000001d080c7227 */ /* 0x000fc800078e00ff */
[----:B------:R-:W-:Y:S01]  /*11b0*/  IMAD.MOV.U32 R10, RZ, RZ, R9 ;  /* 0x000000ffff0a7224 */ /* 0x000fe200078e0009 */
[----:B------:R-:W-:Y:S01]  /*11c0*/  SHF.R.S32.HI R9, RZ, 0x1f, R90 ;  /* 0x0000001fff097819 */ /* 0x000fe2000001145a */
[----:B------:R-:W-:Y:S02]  /*11d0*/  IMAD.MOV R30, RZ, RZ, -R12 ;  /* 0x000000ffff1e7224 */ /* 0x000fe400078e0a0c */
[----:B------:R-:W-:Y:S01]  /*11e0*/  IMAD.MOV.U32 R12, RZ, RZ, R11 ;  /* 0x000000ffff0c7224 */ /* 0x000fe200078e000b */
[----:B------:R-:W-:Y:S01]  /*11f0*/  LEA.HI R90, R9, R90, RZ, 0x4 ;  /* 0x0000005a095a7211 */ /* 0x000fe200078f20ff */
[----:B------:R-:W-:Y:S01]  /*1200*/  @!P5 IMAD.MOV R10, RZ, RZ, -R10 ;  /* 0x000000ffff0ad224 */ /* 0x000fe200078e0a0a */
[C---:B------:R-:W-:Y:S01]  /*1210*/  ISETP.GT.U32.AND P5, PT, R27.reuse, R16, PT ;  /* 0x000000101b00720c */ /* 0x040fe20003fa4070 */
[C---:B------:R-:W-:Y:S01]  /*1220*/  IMAD R24, R27.reuse, R28, R25 ;  /* 0x0000001c1b187224 */ /* 0x040fe200078e0219 */
[----:B------:R-:W-:Y:S01]  /*1230*/  IABS R28, R40 ;  /* 0x00000028001c7213 */ /* 0x000fe20000000000 */
[----:B------:R-:W-:Y:S01]  /*1240*/  @!P1 IMAD.MOV R13, RZ, RZ, -R13 ;  /* 0x000000ffff0d9224 */ /* 0x000fe200078e0a0d */
[C---:B------:R-:W-:Y:S01]  /*1250*/  ISETP.GT.U32.AND P1, PT, R27.reuse, R20, PT ;  /* 0x000000141b00720c */ /* 0x040fe20003f24070 */
[C---:B------:R-:W-:Y:S01]  /*1260*/  IMAD R25, R27.reuse, R30, R29 ;  /* 0x0000001e1b197224 */ /* 0x040fe200078e021d */
[----:B------:R-:W-:Y:S01]  /*1270*/  LOP3.LUT R11, RZ, R17, RZ, 0x33, !PT ;  /* 0x00000011ff0b7212 */ /* 0x000fe200078e33ff */
[----:B------:R-:W-:Y:S01]  /*1280*/  @!P0 IMAD.MOV R12, RZ, RZ, -R12 ;  /* 0x000000ffff0c8224 */ /* 0x000fe200078e0a0c */
[C---:B------:R-:W-:Y:S01]  /*1290*/  ISETP.GT.U32.AND P0, PT, R27.reuse, R19, PT ;  /* 0x000000131b00720c */ /* 0x040fe20003f04070 */
[--C-:B------:R-:W-:Y:S01]  /*12a0*/  @!P4 IMAD.IADD R22, R22, 0x1, -R27.reuse ;  /* 0x000000011616c824 */ /* 0x100fe200078e0a1b */
[C---:B------:R-:W-:Y:S01]  /*12b0*/  ISETP.GT.U32.AND P4, PT, R27.reuse, R21, PT ;  /* 0x000000151b00720c */ /* 0x040fe20003f84070 */
[----:B------:R-:W-:Y:S01]  /*12c0*/  @!P6 IMAD.IADD R18, R18, 0x1, -R27 ;  /* 0x000000011212e824 */ /* 0x000fe200078e0a1b */
[----:B------:R-:W-:Y:S01]  /*12d0*/  ISETP.GT.U32.AND P6, PT, R27, R25, PT ;  /* 0x000000191b00720c */ /* 0x000fe20003fc4070 */
[----:B------:R-:W-:Y:S01]  /*12e0*/  IMAD.HI.U32 R8, R8, R28, RZ ;  /* 0x0000001c08087227 */ /* 0x000fe200078e00ff */
[----:B------:R-:W-:-:S03]  /*12f0*/  SHF.R.S32.HI R90, RZ, 0x4, R90 ;  /* 0x00000004ff5a7819 */ /* 0x000fc6000001145a */
[----:B------:R-:W-:Y:S02]  /*1300*/  IMAD.MOV R8, RZ, RZ, -R8 ;  /* 0x000000ffff087224 */ /* 0x000fe400078e0a08 */
[--C-:B------:R-:W-:Y:S01]  /*1310*/  @!P5 IMAD.IADD R16, R16, 0x1, -R27.reuse ;  /* 0x000000011010d824 */ /* 0x100fe200078e0a1b */
[C---:B------:R-:W-:Y:S01]  /*1320*/  ISETP.GT.U32.AND P5, PT, R27.reuse, R23, PT ;  /* 0x000000171b00720c */ /* 0x040fe20003fa4070 */
[--C-:B------:R-:W-:Y:S01]  /*1330*/  @!P1 IMAD.IADD R20, R20, 0x1, -R27.reuse ;  /* 0x0000000114149824 */ /* 0x100fe200078e0a1b */
[C---:B------:R-:W-:Y:S01]  /*1340*/  ISETP.GT.U32.AND P1, PT, R27.reuse, R24, PT ;  /* 0x000000181b00720c */ /* 0x040fe20003f24070 */
[----:B------:R-:W-:Y:S01]  /*1350*/  IMAD R8, R27, R8, R28 ;  /* 0x000000081b087224 */ /* 0x000fe200078e021c */
[----:B------:R-:W-:Y:S01]  /*1360*/  CS2R R28, SRZ ;  /* 0x00000000001c7805 */ /* 0x000fe2000001ff00 */
[--C-:B------:R-:W-:Y:S01]  /*1370*/  @!P0 IMAD.IADD R19, R19, 0x1, -R27.reuse ;  /* 0x0000000113138824 */ /* 0x100fe200078e0a1b */
[----:B------:R-:W-:Y:S01]  /*1380*/  ISETP.GE.AND P0, PT, R31, RZ, PT ;  /* 0x000000ff1f00720c */ /* 0x000fe20003f06270 */
[--C-:B------:R-:W-:Y:S01]  /*1390*/  @!P4 IMAD.IADD R21, R21, 0x1, -R27.reuse ;  /* 0x000000011515c824 */ /* 0x100fe200078e0a1b */
[----:B------:R-:W-:Y:S01]  /*13a0*/  ISETP.GE.AND P4, PT, R32, RZ, PT ;  /* 0x000000ff2000720c */ /* 0x000fe20003f86270 */
[--C-:B------:R-:W-:Y:S01]  /*13b0*/  @!P6 IMAD.IADD R25, R25, 0x1, -R27.reuse ;  /* 0x000000011919e824 */ /* 0x100fe200078e0a1b */
[C---:B------:R-:W-:Y:S01]  /*13c0*/  ISETP.GT.U32.AND P6, PT, R27.reuse, R8, PT ;  /* 0x000000081b00720c */ /* 0x040fe20003fc4070 */
[----:B------:R-:W-:Y:S01]  /*13d0*/  @!P3 IMAD.MOV R14, RZ, RZ, -R14 ;  /* 0x000000ffff0eb224 */ /* 0x000fe200078e0a0e */
[----:B------:R-:W-:Y:S01]  /*13e0*/  ISETP.GT.U32.AND P3, PT, R27, R22, PT ;  /* 0x000000161b00720c */ /* 0x000fe20003f64070 */
[--C-:B------:R-:W-:Y:S01]  /*13f0*/  @!P5 IMAD.IADD R23, R23, 0x1, -R27.reuse ;  /* 0x000000011717d824 */ /* 0x100fe200078e0a1b */
[----:B------:R-:W-:Y:S01]  /*1400*/  ISETP.GE.AND P5, PT, R34, RZ, PT ;  /* 0x000000ff2200720c */ /* 0x000fe20003fa6270 */
[----:B------:R-:W-:Y:S01]  /*1410*/  @!P1 IMAD.IADD R24, R24, 0x1, -R27 ;  /* 0x0000000118189824 */ /* 0x000fe200078e0a1b */
[C---:B------:R-:W-:Y:S01]  /*1420*/  ISETP.GT.U32.AND P1, PT, R27.reuse, R25, PT ;  /* 0x000000191b00720c */ /* 0x040fe20003f24070 */
[----:B------:R-:W-:Y:S01]  /*1430*/  IMAD.SHL.U32 R9, R0, 0x2, RZ ;  /* 0x0000000200097824 */ /* 0x000fe200078e00ff */
[----:B------:R-:W-:Y:S01]  /*1440*/  CS2R R30, SRZ ;  /* 0x00000000001e7805 */ /* 0x000fe2000001ff00 */
[----:B------:R-:W-:Y:S01]  /*1450*/  @!P0 IMAD.MOV R15, RZ, RZ, -R15 ;  /* 0x000000ffff0f8224 */ /* 0x000fe200078e0a0f */
[C---:B------:R-:W-:Y:S01]  /*1460*/  ISETP.GT.U32.AND P0, PT, R27.reuse, R23, PT ;  /* 0x000000171b00720c */ /* 0x040fe20003f04070 */
[----:B------:R-:W-:Y:S01]  /*1470*/  @!P4 IMAD.MOV R16, RZ, RZ, -R16 ;  /* 0x000000ffff10c224 */ /* 0x000fe200078e0a10 */
[----:B------:R-:W-:Y:S01]  /*1480*/  ISETP.GT.U32.AND P4, PT, R27, R24, PT ;  /* 0x000000181b00720c */ /* 0x000fe20003f84070 */
[----:B------:R-:W-:-:S02]  /*1490*/  @!P6 IMAD.IADD R8, R8, 0x1, -R27 ;  /* 0x000000010808e824 */ /* 0x000fc400078e0a1b */
[--C-:B------:R-:W-:Y:S01]  /*14a0*/  @!P3 IMAD.IADD R22, R22, 0x1, -R27.reuse ;  /* 0x000000011616b824 */ /* 0x100fe200078e0a1b */
[----:B------:R-:W-:Y:S01]  /*14b0*/  ISETP.GE.AND P3, PT, R33, RZ, PT ;  /* 0x000000ff2100720c */ /* 0x000fe20003f66270 */
[----:B------:R-:W-:Y:S01]  /*14c0*/  IMAD R26, R26, UR4, RZ ;  /* 0x000000041a1a7c24 */ /* 0x000fe2000f8e02ff */
[----:B------:R-:W-:Y:S01]  /*14d0*/  ISETP.GT.U32.AND P6, PT, R27, R8, PT ;  /* 0x000000081b00720c */ /* 0x000fe20003fc4070 */
[----:B------:R-:W-:Y:S01]  /*14e0*/  @!P1 IMAD.IADD R25, R25, 0x1, -R27 ;  /* 0x0000000119199824 */ /* 0x000fe200078e0a1b */
[----:B------:R-:W-:Y:S01]  /*14f0*/  LOP3.LUT P1, RZ, R3, 0x40, RZ, 0xc0, !PT ;  /* 0x0000004003ff7812 */ /* 0x000fe2000782c0ff */
[----:B------:R-:W-:Y:S01]  /*1500*/  @!P5 IMAD.MOV R19, RZ, RZ, -R19 ;  /* 0x000000ffff13d224 */ /* 0x000fe200078e0a13 */
[----:B------:R-:W-:Y:S01]  /*1510*/  ISETP.GE.AND P5, PT, R36, RZ, PT ;  /* 0x000000ff2400720c */ /* 0x000fe20003fa6270 */
[--C-:B------:R-:W-:Y:S01]  /*1520*/  @!P0 IMAD.IADD R23, R23, 0x1, -R27.reuse ;  /* 0x0000000117178824 */ /* 0x100fe200078e0a1b */
[----:B------:R-:W-:Y:S01]  /*1530*/  ISETP.GE.AND P0, PT, R37, RZ, PT ;  /* 0x000000ff2500720c */ /* 0x000fe20003f06270 */
[----:B------:R-:W-:Y:S01]  /*1540*/  @!P4 IMAD.IADD R24, R24, 0x1, -R27 ;  /* 0x000000011818c824 */ /* 0x000fe200078e0a1b */
[----:B------:R-:W-:Y:S01]  /*1550*/  SEL R0, RZ, 0x90, !P1 ;  /* 0x00000090ff007807 */ /* 0x000fe20004800000 */
[----:B------:R-:W-:Y:S01]  /*1560*/  @!P2 IMAD.MOV R25, RZ, RZ, -R25 ;  /* 0x000000ffff19a224 */ /* 0x000fe200078e0a19 */
[----:B------:R-:W-:Y:S01]  /*1570*/  ISETP.GE.AND P4, PT, R38, RZ, PT ;  /* 0x000000ff2600720c */ /* 0x000fe20003f86270 */
[----:B------:R-:W-:Y:S01]  /*1580*/  @!P3 IMAD.MOV R18, RZ, RZ, -R18 ;  /* 0x000000ffff12b224 */ /* 0x000fe200078e0a12 */
[----:B------:R-:W-:Y:S01]  /*1590*/  ISETP.GE.AND P1, PT, R40, RZ, PT ;  /* 0x000000ff2800720c */ /* 0x000fe20003f26270 */
[----:B------:R-:W-:Y:S01]  /*15a0*/  @!P6 IMAD.IADD R8, R8, 0x1, -R27 ;  /* 0x000000010808e824 */ /* 0x000fe200078e0a1b */
[----:B------:R-:W-:Y:S01]  /*15b0*/  ISETP.NE.AND P6, PT, R17, RZ, PT ;  /* 0x000000ff1100720c */ /* 0x000fe20003fc5270 */
[----:B------:R-:W-:Y:S01]  /*15c0*/  UIADD3 UR4, UR8, 0x1000, URZ ;  /* 0x0000100008047890 */ /* 0x000fe2000fffe03f */
[----:B------:R-:W-:Y:S01]  /*15d0*/  ISETP.GE.AND P3, PT, R35, RZ, PT ;  /* 0x000000ff2300720c */ /* 0x000fe20003f66270 */
[----:B------:R-:W-:Y:S01]  /*15e0*/  @!P5 IMAD.MOV R21, RZ, RZ, -R21 ;  /* 0x000000ffff15d224 */ /* 0x000fe200078e0a15 */
[C---:B------:R-:W-:Y:S01]  /*15f0*/  SEL R2, R11.reuse, R2, !P6 ;  /* 0x000000020b027207 */ /* 0x040fe20007000000 */
[----:B------:R-:W-:Y:S01]  /*1600*/  @!P0 IMAD.MOV R22, RZ, RZ, -R22 ;  /* 0x000000ffff168224 */ /* 0x000fe200078e0a16 */
[C---:B------:R-:W-:Y:S01]  /*1610*/  LEA R98, P0, R26.reuse, UR6, 0x1 ;  /* 0x000000061a627c11 */ /* 0x040fe2000f8008ff */
[----:B------:R-:W-:Y:S01]  /*1620*/  USHF.R.U32.HI UR4, URZ, 0x4, UR4 ;  /* 0x000000043f047899 */ /* 0x000fe20008011604 */
[C---:B------:R-:W-:Y:S01]  /*1630*/  SEL R15, R11.reuse, R15, !P6 ;  /* 0x0000000f0b0f7207 */ /* 0x040fe20007000000 */
[----:B------:R-:W-:Y:S01]  /*1640*/  @!P4 IMAD.MOV R23, RZ, RZ, -R23 ;  /* 0x000000ffff17c224 */ /* 0x000fe200078e0a17 */
[C---:B------:R-:W-:Y:S01]  /*1650*/  SEL R18, R11.reuse, R18, !P6 ;  /* 0x000000120b127207 */ /* 0x040fe20007000000 */
[----:B------:R-:W-:Y:S01]  /*1660*/  @!P1 IMAD.MOV R8, RZ, RZ, -R8 ;  /* 0x000000ffff089224 */ /* 0x000fe200078e0a08 */
[----:B------:R-:W-:Y:S01]  /*1670*/  LEA.HI.X.SX32 R99, R26, UR7, 0x1, P0 ;  /* 0x000000071a637c11 */ /* 0x000fe200080f0eff */
[----:B------:R-:W-:Y:S01]  /*1680*/  IMAD R2, R2, UR5, RZ ;  /* 0x0000000502027c24 */ /* 0x000fe2000f8e02ff */
[----:B------:R-:W-:Y:S01]  /*1690*/  ULDC.64 UR6, c[0x0][0x218] ;  /* 0x0000860000067ab9 */ /* 0x000fe20000000a00 */
[----:B------:R-:W-:Y:S01]  /*16a0*/  SEL R23, R11, R23, !P6 ;  /* 0x000000170b177207 */ /* 0x000fe20007000000 */
[----:B------:R-:W-:Y:S01]  /*16b0*/  IMAD R15, R15, UR5, RZ ;  /* 0x000000050f0f7c24 */ /* 0x000fe2000f8e02ff */
[----:B------:R-:W-:Y:S01]  /*16c0*/  SEL R8, R11, R8, !P6 ;  /* 0x000000080b087207 */ /* 0x000fe20007000000 */
[----:B------:R-:W-:Y:S01]  /*16d0*/  IMAD R18, R18, UR5, RZ ;  /* 0x0000000512127c24 */ /* 0x000fe2000f8e02ff */
[C---:B------:R-:W-:Y:S01]  /*16e0*/  LEA R152, P2, R2.reuse, UR6, 0x1 ;  /* 0x0000000602987c11 */ /* 0x040fe2000f8408ff */
[----:B------:R-:W-:Y:S01]  /*16f0*/  @!P3 IMAD.MOV R20, RZ, RZ, -R20 ;  /* 0x000000ffff14b224 */ /* 0x000fe200078e0a14 */
[----:B------:R-:W-:Y:S01]  /*1700*/  ISETP.GE.AND P3, PT, R39, RZ, PT ;  /* 0x000000ff2700720c */ /* 0x000fe20003f66270 */
[----:B------:R-:W-:Y:S01]  /*1710*/  IMAD R23, R23, UR5, RZ ;  /* 0x0000000517177c24 */ /* 0x000fe2000f8e02ff */
[----:B------:R-:W-:Y:S01]  /*1720*/  LEA.HI.X.SX32 R153, R2, UR7, 0x1, P2 ;  /* 0x0000000702997c11 */ /* 0x000fe200090f0eff */
[----:B------:R-:W-:Y:S01]  /*1730*/  IMAD R8, R8, UR5, RZ ;  /* 0x0000000508087c24 */ /* 0x000fe2000f8e02ff */
[----:B------:R-:W-:-:S02]  /*1740*/  LEA R126, P5, R15, UR6, 0x1 ;  /* 0x000000060f7e7c11 */ /* 0x000fc4000f8a08ff */
[----:B------:R-:W-:Y:S02]  /*1750*/  CS2R R26, SRZ ;  /* 0x00000000001a7805 */ /* 0x000fe4000001ff00 */
[----:B------:R-:W-:Y:S02]  /*1760*/  LEA R122, P2, R18, UR6, 0x1 ;  /* 0x00000006127a7c11 */ /* 0x000fe4000f8408ff */
[----:B------:R-:W-:Y:S02]  /*1770*/  CS2R R32, SRZ ;  /* 0x0000000000207805 */ /* 0x000fe4000001ff00 */
[----:B------:R-:W-:Y:S02]  /*1780*/  LOP3.LUT R9, R0, R9, RZ, 0x3c, !PT ;  /* 0x0000000900097212 */ /* 0x000fe400078e3cff */
[----:B------:R-:W-:Y:S02]  /*1790*/  CS2R R34, SRZ ;  /* 0x0000000000227805 */ /* 0x000fe4000001ff00 */
[----:B------:R-:W-:-:S02]  /*17a0*/  LEA.HI.X.SX32 R127, R15, UR7, 0x1, P5 ;  /* 0x000000070f7f7c11 */ /* 0x000fc4000a8f0eff */
[----:B------:R-:W-:Y:S02]  /*17b0*/  CS2R R36, SRZ ;  /* 0x0000000000247805 */ /* 0x000fe4000001ff00 */
[----:B------:R-:W-:Y:S01]  /*17c0*/  LEA.HI.X.SX32 R123, R18, UR7, 0x1, P2 ;  /* 0x00000007127b7c11 */ /* 0x000fe200090f0eff */
[----:B------:R-:W-:Y:S01]  /*17d0*/  @!P3 IMAD.MOV R24, RZ, RZ, -R24 ;  /* 0x000000ffff18b224 */ /* 0x000fe200078e0a18 */
[----:B------:R-:W-:Y:S02]  /*17e0*/  LEA R0, P5, R23, UR6, 0x1 ;  /* 0x0000000617007c11 */ /* 0x000fe4000f8a08ff */
[----:B------:R-:W-:Y:S02]  /*17f0*/  CS2R R38, SRZ ;  /* 0x0000000000267805 */ /* 0x000fe4000001ff00 */
[----:B------:R-:W-:Y:S02]  /*1800*/  LEA R107, P2, R8, UR6, 0x1 ;  /* 0x00000006086b7c11 */ /* 0x000fe4000f8408ff */
[----:B------:R-:W-:-:S02]  /*1810*/  CS2R R40, SRZ ;  /* 0x0000000000287805 */ /* 0x000fc4000001ff00 */
[----:B------:R-:W-:Y:S01]  /*1820*/  SEL R10, R11, R10, !P6 ;  /* 0x0000000a0b0a7207 */ /* 0x000fe20007000000 */
[----:B------:R-:W-:Y:S01]  /*1830*/  USGXT.U32 UR4, UR4, 0xe ;  /* 0x0000000e0404789a */ /* 0x000fe20008000000 */
[----:B------:R-:W-:Y:S02]  /*1840*/  LEA.HI.X.SX32 R115, R23, UR7, 0x1, P5 ;  /* 0x0000000717737c11 */ /* 0x000fe4000a8f0eff */
[----:B------:R-:W-:Y:S01]  /*1850*/  LEA.HI.X.SX32 R116, R8, UR7, 0x1, P2 ;  /* 0x0000000708747c11 */ /* 0x000fe200090f0eff */
[----:B------:R-:W0:Y:S01]  /*1860*/  LDC R23, c[0x0][0x238] ;  /* 0x00008e00ff177b82 */ /* 0x000e220000000800 */
[C---:B------:R-:W-:Y:S01]  /*1870*/  SEL R12, R11.reuse, R12, !P6 ;  /* 0x0000000c0b0c7207 */ /* 0x040fe20007000000 */
[----:B------:R-:W-:Y:S01]  /*1880*/  IMAD R10, R10, UR5, RZ ;  /* 0x000000050a0a7c24 */ /* 0x000fe2000f8e02ff */
[C---:B------:R-:W-:Y:S02]  /*1890*/  SEL R13, R11.reuse, R13, !P6 ;  /* 0x0000000d0b0d7207 */ /* 0x040fe40007000000 */
[C---:B------:R-:W-:Y:S01]  /*18a0*/  SEL R14, R11.reuse, R14, !P6 ;  /* 0x0000000e0b0e7207 */ /* 0x040fe20007000000 */
[----:B------:R-:W-:Y:S01]  /*18b0*/  IMAD R12, R12, UR5, RZ ;  /* 0x000000050c0c7c24 */ /* 0x000fe2000f8e02ff */
[C---:B------:R-:W-:Y:S01]  /*18c0*/  SEL R19, R11.reuse, R19, !P6 ;  /* 0x000000130b137207 */ /* 0x040fe20007000000 */
[----:B------:R-:W1:Y:S01]  /*18d0*/  LDC R8, c[0x0][0x23c] ;  /* 0x00008f00ff087b82 */ /* 0x000e620000000800 */
[----:B------:R-:W-:Y:S01]  /*18e0*/  SEL R16, R11, R16, !P6 ;  /* 0x000000100b107207 */ /* 0x000fe20007000000 */
[----:B------:R-:W-:Y:S01]  /*18f0*/  IMAD R13, R13, UR5, RZ ;  /* 0x000000050d0d7c24 */ /* 0x000fe2000f8e02ff */
[C---:B------:R-:W-:Y:S01]  /*1900*/  SEL R20, R11.reuse, R20, !P6 ;  /* 0x000000140b147207 */ /* 0x040fe20007000000 */
[----:B------:R-:W-:Y:S01]  /*1910*/  IMAD R14, R14, UR5, RZ ;  /* 0x000000050e0e7c24 */ /* 0x000fe2000f8e02ff */
[----:B------:R-:W-:Y:S01]  /*1920*/  SEL R21, R11, R21, !P6 ;  /* 0x000000150b157207 */ /* 0x000fe20007000000 */
[----:B------:R-:W-:Y:S01]  /*1930*/  IMAD R19, R19, UR5, RZ ;  /* 0x0000000513137c24 */ /* 0x000fe2000f8e02ff */
[C---:B------:R-:W-:Y:S01]  /*1940*/  SEL R22, R11.reuse, R22, !P6 ;  /* 0x000000160b167207 */ /* 0x040fe20007000000 */
[----:B------:R-:W-:Y:S01]  /*1950*/  IMAD R16, R16, UR5, RZ ;  /* 0x0000000510107c24 */ /* 0x000fe2000f8e02ff */
[C---:B------:R-:W-:Y:S01]  /*1960*/  SEL R24, R11.reuse, R24, !P6 ;  /* 0x000000180b187207 */ /* 0x040fe20007000000 */
[----:B------:R-:W-:Y:S01]  /*1970*/  IMAD R20, R20, UR5, RZ ;  /* 0x0000000514147c24 */ /* 0x000fe2000f8e02ff */
[----:B------:R-:W-:Y:S01]  /*1980*/  SEL R11, R11, R25, !P6 ;  /* 0x000000190b0b7207 */ /* 0x000fe20007000000 */
[----:B------:R-:W-:Y:S01]  /*1990*/  IMAD R21, R21, UR5, RZ ;  /* 0x0000000515157c24 */ /* 0x000fe2000f8e02ff */
[----:B------:R-:W-:Y:S01]  /*19a0*/  LEA R130, P1, R10, UR6, 0x1 ;  /* 0x000000060a827c11 */ /* 0x000fe2000f8208ff */
[----:B------:R-:W-:Y:S01]  /*19b0*/  IMAD R22, R22, UR5, RZ ;  /* 0x0000000516167c24 */ /* 0x000fe2000f8e02ff */
[----:B------:R-:W-:Y:S01]  /*19c0*/  LEA R160, P0, R12, UR6, 0x1 ;  /* 0x000000060ca07c11 */ /* 0x000fe2000f8008ff */
[----:B------:R-:W-:Y:S01]  /*19d0*/  IMAD R11, R11, UR5, RZ ;  /* 0x000000050b0b7c24 */ /* 0x000fe2000f8e02ff */
[----:B------:R-:W-:Y:S01]  /*19e0*/  LEA.HI.X.SX32 R131, R10, UR7, 0x1, P1 ;  /* 0x000000070a837c11 */ /* 0x000fe200088f0eff */
[----:B------:R-:W-:Y:S01]  /*19f0*/  IMAD R24, R24, UR5, RZ ;  /* 0x0000000518187c24 */ /* 0x000fe2000f8e02ff */
[----:B------:R-:W-:Y:S01]  /*1a00*/  LEA R132, P4, R13, UR6, 0x1 ;  /* 0x000000060d847c11 */ /* 0x000fe2000f8808ff */
[-C--:B0-----:R-:W-:Y:S01]  /*1a10*/  IMAD R15, R92, R23.reuse, RZ ;  /* 0x000000175c0f7224 */ /* 0x081fe200078e02ff */
[----:B------:R-:W-:Y:S01]  /*1a20*/  LEA R162, P6, R14, UR6, 0x1 ;  /* 0x000000060ea27c11 */ /* 0x000fe2000f8c08ff */
[----:B------:R-:W-:Y:S01]  /*1a30*/  IMAD R88, R97, R23, RZ ;  /* 0x0000001761587224 */ /* 0x000fe200078e02ff */
[----:B------:R-:W-:-:S02]  /*1a40*/  LEA R120, P1, R19, UR6, 0x1 ;  /* 0x0000000613787c11 */ /* 0x000fc4000f8208ff */
[----:B------:R-:W-:Y:S02]  /*1a50*/  LEA R128, P3, R16, UR6, 0x1 ;  /* 0x0000000610807c11 */ /* 0x000fe4000f8608ff */
[----:B------:R-:W-:Y:S02]  /*1a60*/  LEA.HI.X.SX32 R161, R12, UR7, 0x1, P0 ;  /* 0x000000070ca17c11 */ /* 0x000fe400080f0eff */
[----:B------:R-:W-:Y:S01]  /*1a70*/  LEA.HI.X.SX32 R133, R13, UR7, 0x1, P4 ;  /* 0x000000070d857c11 */ /* 0x000fe2000a0f0eff */
[----:B-1----:R-:W-:Y:S01]  /*1a80*/  IMAD R13, R93, R8, RZ ;  /* 0x000000085d0d7224 */ /* 0x002fe200078e02ff */
[----:B------:R-:W-:Y:S01]  /*1a90*/  LEA.HI.X.SX32 R139, R14, UR7, 0x1, P6 ;  /* 0x000000070e8b7c11 */ /* 0x000fe2000b0f0eff */
[----:B------:R-:W-:Y:S01]  /*1aa0*/  IMAD.SHL.U32 R14, R23, 0x10, RZ ;  /* 0x00000010170e7824 */ /* 0x000fe200078e00ff */
[----:B------:R-:W-:Y:S01]  /*1ab0*/  LEA.HI.X.SX32 R121, R19, UR7, 0x1, P1 ;  /* 0x0000000713797c11 */ /* 0x000fe200088f0eff */
[----:B------:R-:W-:Y:S01]  /*1ac0*/  IMAD R19, R134, R23, RZ ;  /* 0x0000001786137224 */ /* 0x000fe200078e02ff */
[----:B------:R-:W-:-:S02]  /*1ad0*/  LEA R2, P0, R20, UR6, 0x1 ;  /* 0x0000000614027c11 */ /* 0x000fc4000f8008ff */
[----:B------:R-:W-:Y:S02]  /*1ae0*/  LEA R124, P4, R21, UR6, 0x1 ;  /* 0x00000006157c7c11 */ /* 0x000fe4000f8808ff */
[----:B------:R-:W-:Y:S02]  /*1af0*/  LEA R114, P6, R22, UR6, 0x1 ;  /* 0x0000000616727c11 */ /* 0x000fe4000f8c08ff */
[----:B------:R-:W-:Y:S02]  /*1b00*/  LEA.HI.X.SX32 R129, R16, UR7, 0x1, P3 ;  /* 0x0000000710817c11 */ /* 0x000fe400098f0eff */
[----:B------:R-:W-:Y:S02]  /*1b10*/  LEA R112, P1, R11, UR6, 0x1 ;  /* 0x000000060b707c11 */ /* 0x000fe4000f8208ff */
[C---:B------:R-:W-:Y:S02]  /*1b20*/  LOP3.LUT R10, R5.reuse, 0xc, RZ, 0xfc, !PT ;  /* 0x0000000c050a7812 */ /* 0x040fe400078efcff */
[----:B------:R-:W-:Y:S01]  /*1b30*/  LEA R106, P3, R24, UR6, 0x1 ;  /* 0x00000006186a7c11 */ /* 0x000fe2000f8608ff */
[----:B------:R-:W-:Y:S01]  /*1b40*/  USHF.R.U32.HI UR6, URZ, 0x4, UR8 ;  /* 0x000000043f067899 */ /* 0x000fe20008011608 */
[----:B------:R-:W-:Y:S01]  /*1b50*/  LEA.HI.X.SX32 R117, R20, UR7, 0x1, P0 ;  /* 0x0000000714757c11 */ /* 0x000fe200080f0eff */
[-C--:B------:R-:W-:Y:S01]  /*1b60*/  IMAD R20, R5, R23.reuse, RZ ;  /* 0x0000001705147224 */ /* 0x080fe200078e02ff */
[----:B------:R-:W-:Y:S01]  /*1b70*/  LEA.HI.X.SX32 R125, R21, UR7, 0x1, P4 ;  /* 0x00000007157d7c11 */ /* 0x000fe2000a0f0eff */
[-C--:B------:R-:W-:Y:S01]  /*1b80*/  IMAD R17, R10, R23.reuse, RZ ;  /* 0x000000170a117224 */ /* 0x080fe200078e02ff */
[----:B------:R-:W-:Y:S01]  /*1b90*/  LEA.HI.X.SX32 R119, R22, UR7, 0x1, P6 ;  /* 0x0000000716777c11 */ /* 0x000fe2000b0f0eff */
[-C--:B------:R-:W-:Y:S01]  /*1ba0*/  IMAD R21, R96, R23.reuse, RZ ;  /* 0x0000001760157224 */ /* 0x080fe200078e02ff */
[----:B------:R-:W-:Y:S01]  /*1bb0*/  LEA.HI.X.SX32 R113, R11, UR7, 0x1, P1 ;  /* 0x000000070b717c11 */ /* 0x000fe200088f0eff */
[----:B------:R-:W-:Y:S01]  /*1bc0*/  IMAD.SHL.U32 R11, R8, 0x10, RZ ;  /* 0x00000010080b7824 */ /* 0x000fe200078e00ff */
[----:B------:R-:W-:Y:S01]  /*1bd0*/  LEA.HI.X.SX32 R141, R24, UR7, 0x1, P3 ;  /* 0x00000007188d7c11 */ /* 0x000fe200098f0eff */
[-C--:B------:R-:W-:Y:S01]  /*1be0*/  IMAD R22, R95, R23.reuse, RZ ;  /* 0x000000175f167224 */ /* 0x080fe200078e02ff */
[----:B------:R-:W-:Y:S01]  /*1bf0*/  CS2R R24, SRZ ;  /* 0x0000000000187805 */ /* 0x000fe2000001ff00 */
[----:B------:R-:W-:Y:S01]  /*1c00*/  IMAD R23, R94, R23, RZ ;  /* 0x000000175e177224 */ /* 0x000fe200078e02ff */
[C---:B------:R-:W-:Y:S01]  /*1c10*/  LOP3.LUT R89, R9.reuse, 0x20, RZ, 0x3c, !PT ;  /* 0x0000002009597812 */ /* 0x040fe200078e3cff */
[----:B------:R-:W-:Y:S01]  /*1c20*/  USGXT.U32 UR6, UR6, 0xe ;  /* 0x0000000e0606789a */ /* 0x000fe20008000000 */
[----:B------:R-:W-:-:S02]  /*1c30*/  LOP3.LUT R8, R9, 0x40, RZ, 0x3c, !PT ;  /* 0x0000004009087812 */ /* 0x000fc400078e3cff */
[----:B------:R-:W-:-:S09]  /*1c40*/  LOP3.LUT R91, R9, 0x60, RZ, 0x3c, !PT ;  /* 0x00000060095b7812 */ /* 0x000fd200078e3cff */
.L_x_1:
[----:B------:R-:W-:Y:S01]  /*1c50*/  ISETP.GE.AND P0, PT, R5, UR9, PT ;  /* 0x0000000905007c0c */ /* 0x000fe2000bf06270 */
[----:B------:R-:W-:Y:S01]  /*1c60*/  IMAD.WIDE R100, R20, 0x2, R98 ;  /* 0x0000000214647825 */ /* 0x000fe200078e0262 */
[----:B------:R-:W-:Y:S02]  /*1c70*/  ISETP.GE.AND P1, PT, R94, UR9, PT ;  /* 0x000000095e007c0c */ /* 0x000fe4000bf26270 */
[----:B------:R-:W-:Y:S01]  /*1c80*/  PRMT R136, RZ, 0x7610, R136 ;  /* 0x00007610ff887816 */ /* 0x000fe20000000088 */
[----:B------:R-:W-:Y:S01]  /*1c90*/  IMAD.WIDE R102, R23, 0x2, R98 ;  /* 0x0000000217667825 */ /* 0x000fe200078e0262 */
[----:B------:R-:W-:-:S07]  /*1ca0*/  PRMT R18, RZ, 0x7610, R18 ;  /* 0x00007610ff127816 */ /* 0x000fce0000000012 */
[----:B------:R0:W2:Y:S01]  /*1cb0*/  @!P0 LDG.E.U16 R136, desc[UR10][R100.64] ;  /* 0x0000000a64888981 */ /* 0x0000a2000c1e1500 */
[----:B------:R-:W-:Y:S02]  /*1cc0*/  ISETP.GE.AND P0, PT, R95, UR9, PT ;  /* 0x000000095f007c0c */ /* 0x000fe4000bf06270 */
[----:B------:R-:W-:Y:S01]  /*1cd0*/  PRMT R137, RZ, 0x7610, R137 ;  /* 0x00007610ff897816 */ /* 0x000fe20000000089 */
[----:B------:R1:W3:Y:S01]  /*1ce0*/  @!P1 LDG.E.U16 R18, desc[UR10][R102.64] ;  /* 0x0000000a66129981 */ /* 0x0002e2000c1e1500 */
[----:B------:R-:W-:Y:S01]  /*1cf0*/  ISETP.GE.AND P1, PT, R96, UR9, PT ;  /* 0x0000000960007c0c */ /* 0x000fe2000bf26270 */
[--C-:B------:R-:W-:Y:S01]  /*1d00*/  IMAD.WIDE R104, R88, 0x2, R98.reuse ;  /* 0x0000000258687825 */ /* 0x100fe200078e0262 */
[----:B------:R-:W-:Y:S02]  /*1d10*/  ISETP.GE.AND P2, PT, R97, UR9, PT ;  /* 0x0000000961007c0c */ /* 0x000fe4000bf46270 */
[----:B------:R-:W-:Y:S01]  /*1d20*/  ISETP.GE.AND P3, PT, R134, UR9, PT ;  /* 0x0000000986007c0c */ /* 0x000fe2000bf66270 */
[----:B0-----:R-:W-:Y:S01]  /*1d30*/  IMAD.WIDE R100, R22, 0x2, R98 ;  /* 0x0000000216647825 */ /* 0x001fe200078e0262 */
[----:B------:R-:W-:-:S02]  /*1d40*/  ISETP.GE.AND P4, PT, R10, UR9, PT ;  /* 0x000000090a007c0c */ /* 0x000fc4000bf86270 */
[----:B------:R-:W-:Y:S01]  /*1d50*/  PRMT R150, RZ, 0x7610, R150 ;  /* 0x00007610ff967816 */ /* 0x000fe20000000096 */
[----:B-1----:R-:W-:Y:S01]  /*1d60*/  IMAD.WIDE R102, R21, 0x2, R98 ;  /* 0x0000000215667825 */ /* 0x002fe200078e0262 */
[----:B------:R0:W4:Y:S01]  /*1d70*/  @!P0 LDG.E.U16 R137, desc[UR10][R100.64] ;  /* 0x0000000a64898981 */ /* 0x000122000c1e1500 */
[----:B------:R-:W-:Y:S02]  /*1d80*/  ISETP.GE.AND P0, PT, R92, UR9, PT ;  /* 0x000000095c007c0c */ /* 0x000fe4000bf06270 */
[----:B------:R-:W-:Y:S01]  /*1d90*/  PRMT R12, RZ, 0x7610, R12 ;  /* 0x00007610ff0c7816 */ /* 0x000fe2000000000c */
[----:B------:R1:W5:Y:S01]  /*1da0*/  @!P1 LDG.E.U16 R150, desc[UR10][R102.64] ;  /* 0x0000000a66969981 */ /* 0x000362000c1e1500 */
[----:B------:R-:W-:Y:S01]  /*1db0*/  PRMT R16, RZ, 0x7610, R16 ;  /* 0x00007610ff107816 */ /* 0x000fe20000000010 */
[----:B------:R-:W-:Y:S01]  /*1dc0*/  IMAD.WIDE R108, R19, 0x2, R98 ;  /* 0x00000002136c7825 */ /* 0x000fe200078e0262 */
[----:B------:R-:W-:Y:S02]  /*1dd0*/  PRMT R135, RZ, 0x7610, R135 ;  /* 0x00007610ff877816 */ /* 0x000fe40000000087 */
[----:B------:R-:W-:Y:S01]  /*1de0*/  PRMT R148, RZ, 0x7610, R148 ;  /* 0x00007610ff947816 */ /* 0x000fe20000000094 */
[----:B0-----:R-:W-:Y:S01]  /*1df0*/  IMAD.MOV.U32 R100, RZ, RZ, R106 ;  /* 0x000000ffff647224 */ /* 0x001fe200078e006a */
[----:B------:R0:W3:Y:S01]  /*1e00*/  @!P2 LDG.E.U16 R12, desc[UR10][R104.64] ;  /* 0x0000000a680ca981 */ /* 0x0000e2000c1e1500 */
[----:B------:R-:W-:-:S03]  /*1e10*/  IMAD.WIDE R110, R17, 0x2, R98 ;  /* 0x00000002116e7825 */ /* 0x000fc600078e0262 */
[----:B------:R0:W4:Y:S01]  /*1e20*/  @!P3 LDG.E.U16 R16, desc[UR10][R108.64] ;  /* 0x0000000a6c10b981 */ /* 0x000122000c1e1500 */
[----:B-1----:R-:W-:Y:S02]  /*1e30*/  IMAD.MOV.U32 R102, RZ, RZ, R107 ;  /* 0x000000ffff667224 */ /* 0x002fe400078e006b */
[----:B------:R-:W-:Y:S01]  /*1e40*/  IMAD.WIDE R106, R15, 0x2, R98 ;  /* 0x000000020f6a7825 */ /* 0x000fe200078e0262 */
[----:B------:R1:W5:Y:S04]  /*1e50*/  @!P4 LDG.E.U16 R135, desc[UR10][R110.64] ;  /* 0x0000000a6e87c981 */ /* 0x000368000c1e1500 */
[----:B------:R1:W5:Y:S01]  /*1e60*/  @!P0 LDG.E.U16 R148, desc[UR10][R106.64] ;  /* 0x0000000a6a948981 */ /* 0x000362000c1e1500 */
[----:B------:R-:W-:Y:S01]  /*1e70*/  BAR.SYNC.DEFER_BLOCKING 0x0 ;  /* 0x0000000000007b1d */ /* 0x000fe20000010000 */
[----:B------:R-:W-:Y:S01]  /*1e80*/  ISETP.GE.AND P1, PT, R93, UR9, PT ;  /* 0x000000095d007c0c */ /* 0x000fe2000bf26270 */
[----:B0-----:R-:W-:-:S02]  /*1e90*/  IMAD.MOV.U32 R104, RZ, RZ, R112 ;  /* 0x000000ffff687224 */ /* 0x001fc400078e0070 */
[----:B------:R-:W-:Y:S01]  /*1ea0*/  IMAD.MOV.U32 R105, RZ, RZ, R113 ;  /* 0x000000ffff697224 */ /* 0x000fe200078e0071 */
[----:B------:R-:W-:Y:S01]  /*1eb0*/  PRMT R146, RZ, 0x7610, R146 ;  /* 0x00007610ff927816 */ /* 0x000fe20000000092 */
[----:B------:R-:W-:Y:S02]  /*1ec0*/  IMAD.MOV.U32 R103, RZ, RZ, R116 ;  /* 0x000000ffff677224 */ /* 0x000fe400078e0074 */
[----:B------:R-:W-:Y:S01]  /*1ed0*/  IMAD.WIDE R108, R13, 0x2, R104 ;  /* 0x000000020d6c7825 */ /* 0x000fe200078e0268 */
[----:B------:R-:W-:-:S03]  /*1ee0*/  PRMT R144, RZ, 0x7610, R144 ;  /* 0x00007610ff907816 */ /* 0x000fc60000000090 */
[----:B------:R-:W-:Y:S01]  /*1ef0*/  IMAD.MOV.U32 R101, RZ, RZ, R141 ;  /* 0x000000ffff657224 */ /* 0x000fe200078e008d */
[----:B------:R-:W-:Y:S01]  /*1f00*/  PRMT R142, RZ, 0x7610, R142 ;  /* 0x00007610ff8e7816 */ /* 0x000fe2000000008e */
[----:B-1----:R-:W-:-:S04]  /*1f10*/  IMAD.WIDE R110, R13, 0x2, R102 ;  /* 0x000000020d6e7825 */ /* 0x002fc800078e0266 */
[----:B------:R-:W-:Y:S01]  /*1f20*/  IMAD.WIDE R112, R13, 0x2, R100 ;  /* 0x000000020d707825 */ /* 0x000fe200078e0264 */
[----:B------:R-:W-:Y:S01]  /*1f30*/  PRMT R140, RZ, 0x7610, R140 ;  /* 0x00007610ff8c7816 */ /* 0x000fe2000000008c */
[----:B------:R0:W5:Y:S04]  /*1f40*/  @!P1 LDG.E.U16 R146, desc[UR10][R108.64] ;  /* 0x0000000a6c929981 */ /* 0x000168000c1e1500 */
[----:B------:R1:W5:Y:S01]  /*1f50*/  @!P1 LDG.E.U16 R144, desc[UR10][R110.64] ;  /* 0x0000000a6e909981 */ /* 0x000362000c1e1500 */
[----:B------:R-:W-:-:S03]  /*1f60*/  IMAD.MOV.U32 R107, RZ, RZ, R117 ;  /* 0x000000ffff6b7224 */ /* 0x000fc600078e0075 */
[----:B------:R1:W5:Y:S01]  /*1f70*/  @!P1 LDG.E.U16 R142, desc[UR10][R112.64] ;  /* 0x0000000a708e9981 */ /* 0x000362000c1e1500 */
[----:B0-----:R-:W-:Y:S02]  /*1f80*/  IMAD.MOV.U32 R108, RZ, RZ, R124 ;  /* 0x000000ffff6c7224 */ /* 0x001fe400078e007c */
[----:B------:R-:W-:Y:S02]  /*1f90*/  IMAD.MOV.U32 R109, RZ, RZ, R125 ;  /* 0x000000ffff6d7224 */ /* 0x000fe400078e007d */
[----:B-1----:R-:W-:Y:S02]  /*1fa0*/  IMAD.MOV.U32 R110, RZ, RZ, R114 ;  /* 0x000000ffff6e7224 */ /* 0x002fe400078e0072 */
[----:B------:R-:W-:Y:S02]  /*1fb0*/  IMAD.MOV.U32 R111, RZ, RZ, R119 ;  /* 0x000000ffff6f7224 */ /* 0x000fe400078e0077 */
[----:B------:R-:W-:-:S04]  /*1fc0*/  IMAD.WIDE R118, R13, 0x2, R108 ;  /* 0x000000020d767825 */ /* 0x000fc800078e026c */
[--C-:B------:R-:W-:Y:S01]  /*1fd0*/  IMAD.MOV.U32 R112, RZ, RZ, R0.reuse ;  /* 0x000000ffff707224 */ /* 0x100fe200078e0000 */
[----:B------:R-:W-:Y:S01]  /*1fe0*/  PRMT R0, RZ, 0x7610, R0 ;  /* 0x00007610ff007816 */ /* 0x000fe20000000000 */
[----:B------:R-:W-:Y:S01]  /*1ff0*/  IMAD.WIDE R116, R13, 0x2, R110 ;  /* 0x000000020d747825 */ /* 0x000fe200078e026e */
[----:B------:R0:W5:Y:S01]  /*2000*/  @!P1 LDG.E.U16 R140, desc[UR10][R118.64] ;  /* 0x0000000a768c9981 */ /* 0x000162000c1e1500 */
[----:B------:R-:W-:-:S03]  /*2010*/  PRMT R154, RZ, 0x7610, R154 ;  /* 0x00007610ff9a7816 */ /* 0x000fc6000000009a */
[----:B------:R1:W5:Y:S01]  /*2020*/  @!P1 LDG.E.U16 R0, desc[UR10][R116.64] ;  /* 0x0000000a74009981 */ /* 0x000362000c1e1500 */
[----:B------:R-:W-:Y:S02]  /*2030*/  IMAD.MOV.U32 R113, RZ, RZ, R115 ;  /* 0x000000ffff717224 */ /* 0x000fe400078e0073 */
[----:B0-----:R-:W-:Y:S02]  /*2040*/  IMAD.MOV.U32 R118, RZ, RZ, R120 ;  /* 0x000000ffff767224 */ /* 0x001fe400078e0078 */
[----:B------:R-:W-:Y:S02]  /*2050*/  IMAD.MOV.U32 R119, RZ, RZ, R121 ;  /* 0x000000ffff777224 */ /* 0x000fe400078e0079 */
[----:B-1----:R-:W-:Y:S02]  /*2060*/  IMAD.MOV.U32 R116, RZ, RZ, R122 ;  /* 0x000000ffff747224 */ /* 0x002fe400078e007a */
[----:B------:R-:W-:Y:S02]  /*2070*/  IMAD.MOV.U32 R117, RZ, RZ, R123 ;  /* 0x000000ffff757224 */ /* 0x000fe400078e007b */
[----:B------:R-:W-:Y:S01]  /*2080*/  IMAD.WIDE R120, R13, 0x2, R118 ;  /* 0x000000020d787825 */ /* 0x000fe200078e0276 */
[----:B------:R-:W-:-:S03]  /*2090*/  PRMT R156, RZ, 0x7610, R156 ;  /* 0x00007610ff9c7816 */ /* 0x000fc6000000009c */
[--C-:B------:R-:W-:Y:S01]  /*20a0*/  IMAD.MOV.U32 R106, RZ, RZ, R2.reuse ;  /* 0x000000ffff6a7224 */ /* 0x100fe200078e0002 */
[----:B------:R-:W-:Y:S01]  /*20b0*/  PRMT R2, RZ, 0x7610, R2 ;  /* 0x00007610ff027816 */ /* 0x000fe20000000002 */
[C---:B------:R-:W-:Y:S01]  /*20c0*/  IMAD.WIDE R122, R13.reuse, 0x2, R116 ;  /* 0x000000020d7a7825 */ /* 0x040fe200078e0274 */
[----:B------:R0:W5:Y:S03]  /*20d0*/  @!P1 LDG.E.U16 R154, desc[UR10][R120.64] ;  /* 0x0000000a789a9981 */ /* 0x000166000c1e1500 */
[----:B------:R-:W-:Y:S01]  /*20e0*/  IMAD.WIDE R114, R13, 0x2, R112 ;  /* 0x000000020d727825 */ /* 0x000fe200078e0270 */
[----:B------:R1:W5:Y:S01]  /*20f0*/  @!P1 LDG.E.U16 R156, desc[UR10][R122.64] ;  /* 0x0000000a7a9c9981 */ /* 0x000362000c1e1500 */
[----:B------:R-:W-:-:S03]  /*2100*/  PRMT R164, RZ, 0x7610, R164 ;  /* 0x00007610ffa47816 */ /* 0x000fc600000000a4 */
[----:B------:R1:W5:Y:S01]  /*2110*/  @!P1 LDG.E.U16 R2, desc[UR10][R114.64] ;  /* 0x0000000a72029981 */ /* 0x000362000c1e1500 */
[----:B0-----:R-:W-:Y:S02]  /*2120*/  IMAD.MOV.U32 R120, RZ, RZ, R162 ;  /* 0x000000ffff787224 */ /* 0x001fe400078e00a2 */
[----:B------:R-:W-:Y:S02]  /*2130*/  IMAD.MOV.U32 R121, RZ, RZ, R139 ;  /* 0x000000ffff797224 */ /* 0x000fe400078e008b */
[----:B-1----:R-:W-:Y:S02]  /*2140*/  IMAD.MOV.U32 R122, RZ, RZ, R126 ;  /* 0x000000ffff7a7224 */ /* 0x002fe400078e007e */
[----:B------:R-:W-:Y:S02]  /*2150*/  IMAD.MOV.U32 R123, RZ, RZ, R127 ;  /* 0x000000ffff7b7224 */ /* 0x000fe400078e007f */
[----:B------:R-:W-:Y:S02]  /*2160*/  IMAD.MOV.U32 R114, RZ, RZ, R128 ;  /* 0x000000ffff727224 */ /* 0x000fe400078e0080 */
[----:B------:R-:W-:-:S02]  /*2170*/  IMAD.MOV.U32 R115, RZ, RZ, R129 ;  /* 0x000000ffff737224 */ /* 0x000fc400078e0081 */
[----:B------:R-:W-:Y:S01]  /*2180*/  IMAD.WIDE R126, R13, 0x2, R120 ;  /* 0x000000020d7e7825 */ /* 0x000fe200078e0278 */
[----:B------:R-:W-:-:S03]  /*2190*/  PRMT R158, RZ, 0x7610, R158 ;  /* 0x00007610ff9e7816 */ /* 0x000fc6000000009e */
[C---:B------:R-:W-:Y:S01]  /*21a0*/  IMAD.WIDE R128, R13.reuse, 0x2, R114 ;  /* 0x000000020d807825 */ /* 0x040fe200078e0272 */
[----:B------:R0:W5:Y:S01]  /*21b0*/  @!P1 LDG.E.U16 R164, desc[UR10][R126.64] ;  /* 0x0000000a7ea49981 */ /* 0x000162000c1e1500 */
[----:B------:R-:W-:Y:S02]  /*21c0*/  PRMT R138, RZ, 0x7610, R138 ;  /* 0x00007610ff8a7816 */ /* 0x000fe4000000008a */
[----:B------:R-:W-:Y:S01]  /*21d0*/  IMAD.WIDE R124, R13, 0x2, R106 ;  /* 0x000000020d7c7825 */ /* 0x000fe200078e026a */
[----:B------:R1:W5:Y:S01]  /*21e0*/  @!P1 LDG.E.U16 R158, desc[UR10][R128.64] ;  /* 0x0000000a809e9981 */ /* 0x000362000c1e1500 */
[----:B------:R-:W-:-:S03]  /*21f0*/  PRMT R162, RZ, 0x7610, R162 ;  /* 0x00007610ffa27816 */ /* 0x000fc600000000a2 */
[----:B------:R1:W5:Y:S01]  /*2200*/  @!P1 LDG.E.U16 R138, desc[UR10][R124.64] ;  /* 0x0000000a7c8a9981 */ /* 0x000362000c1e1500 */
[--C-:B0-----:R-:W-:Y:S02]  /*2210*/  IMAD.MOV.U32 R126, RZ, RZ, R160.reuse ;  /* 0x000000ffff7e7224 */ /* 0x101fe400078e00a0 */
[----:B------:R-:W-:Y:S01]  /*2220*/  IMAD.MOV.U32 R127, RZ, RZ, R161 ;  /* 0x000000ffff7f7224 */ /* 0x000fe200078e00a1 */
[----:B------:R-:W-:Y:S01]  /*2230*/  PRMT R160, RZ, 0x7610, R160 ;  /* 0x00007610ffa07816 */ /* 0x000fe200000000a0 */
[----:B-1----:R-:W-:-:S04]  /*2240*/  IMAD.WIDE R128, R13, 0x2, R126 ;  /* 0x000000020d807825 */ /* 0x002fc800078e027e */
        /* <DEDUP_REMOVED lines=8> */
[----:B------:R-:W-:Y:S01]  /*22d0*/  IMAD.WIDE R130, R13, 0x2, R128 ;  /* 0x000000020d827825 */ /* 0x000fe200078e0280 */
[----:B------:R-:W-:-:S03]  /*22e0*/  PRMT R139, RZ, 0x7610, R139 ;  /* 0x00007610ff8b7816 */ /* 0x000fc6000000008b */
[----:B------:R-:W-:Y:S01]  /*22f0*/  IMAD.WIDE R132, R13, 0x2, R124 ;  /* 0x000000020d847825 */ /* 0x000fe200078e027c */
[----:B------:R0:W5:Y:S01]  /*2300*/  @!P1 LDG.E.U16 R141, desc[UR10][R130.64] ;  /* 0x0000000a828d9981 */ /* 0x000162000c1e1500 */
[----:B------:R-:W-:-:S03]  /*2310*/  PRMT R143, RZ, 0x7610, R143 ;  /* 0x00007610ff8f7816 */ /* 0x000fc6000000008f */
[----:B------:R1:W5:Y:S01]  /*2320*/  @!P1 LDG.E.U16 R139, desc[UR10][R132.64] ;  /* 0x0000000a848b9981 */ /* 0x000362000c1e1500 */
[----:B0-----:R-:W-:Y:S02]  /*2330*/  IMAD.MOV.U32 R130, RZ, RZ, R152 ;  /* 0x000000ffff827224 */ /* 0x001fe400078e0098 */
[----:B------:R-:W-:Y:S02]  /*2340*/  IMAD.MOV.U32 R131, RZ, RZ, R153 ;  /* 0x000000ffff837224 */ /* 0x000fe400078e0099 */
[----:B-1----:R-:W-:-:S05]  /*2350*/  IMAD.WIDE R132, R13, 0x2, R130 ;  /* 0x000000020d847825 */ /* 0x002fca00078e0282 */
[----:B------:R-:W5:Y:S01]  /*2360*/  @!P1 LDG.E.U16 R143, desc[UR10][R132.64] ;  /* 0x0000000a848f9981 */ /* 0x000f62000c1e1500 */
[----:B------:R-:W-:Y:S01]  /*2370*/  UMOV UR5, 0x40000040 ;  /* 0x4000004000057882 */ /* 0x000fe20000000000 */
[----:B------:R-:W-:Y:S02]  /*2380*/  UMOV UR7, 0xc0000010 ;  /* 0xc000001000077882 */ /* 0x000fe40000000000 */
[----:B--2---:R-:W-:Y:S04]  /*2390*/  STS.U16 [R9+UR8+0x1000], R136 ;  /* 0x0010008809007988 */ /* 0x004fe80008000408 */
[----:B---3--:R-:W-:Y:S04]  /*23a0*/  STS.U16 [R9+UR8+0x1400], R12 ;  /* 0x0014000c09007988 */ /* 0x008fe80008000408 */
[----:B------:R-:W-:Y:S04]  /*23b0*/  STS.U16 [R89+UR8+0x1100], R18 ;  /* 0x0011001259007988 */ /* 0x000fe80008000408 */
[----:B----4-:R-:W-:Y:S04]  /*23c0*/  STS.U16 [R89+UR8+0x1500], R16 ;  /* 0x0015001059007988 */ /* 0x010fe80008000408 */
[----:B------:R-:W-:Y:S04]  /*23d0*/  STS.U16 [R8+UR8+0x1200], R137 ;  /* 0x0012008908007988 */ /* 0x000fe80008000408 */
[----:B-----5:R-:W-:Y:S04]  /*23e0*/  STS.U16 [R8+UR8+0x1600], R135 ;  /* 0x0016008708007988 */ /* 0x020fe80008000408 */
[----:B------:R-:W-:Y:S04]  /*23f0*/  STS.U16 [R91+UR8+0x1300], R150 ;  /* 0x001300965b007988 */ /* 0x000fe80008000408 */
[----:B------:R-:W-:Y:S04]  /*2400*/  STS.U16 [R91+UR8+0x1700], R148 ;  /* 0x001700945b007988 */ /* 0x000fe80008000408 */
[----:B------:R-:W-:Y:S04]  /*2410*/  STS.U16 [R9+UR8], R146 ;  /* 0x0000009209007988 */ /* 0x000fe80008000408 */
[----:B------:R-:W-:Y:S04]  /*2420*/  STS.U16 [R9+UR8+0x100], R144 ;  /* 0x0001009009007988 */ /* 0x000fe80008000408 */
        /* <DEDUP_REMOVED lines=9> */
[----:B------:R0:W-:Y:S04]  /*24c0*/  STS.U16 [R9+UR8+0xd00], R160 ;  /* 0x000d00a009007988 */ /* 0x0001e80008000408 */
[----:B------:R-:W-:Y:S04]  /*24d0*/  STS.U16 [R9+UR8+0xa00], R162 ;  /* 0x000a00a209007988 */ /* 0x000fe80008000408 */
[----:B------:R-:W-:Y:S04]  /*24e0*/  STS.U16 [R9+UR8+0xe00], R141 ;  /* 0x000e008d09007988 */ /* 0x000fe80008000408 */
[----:B------:R1:W-:Y:S04]  /*24f0*/  STS.U16 [R9+UR8+0xc00], R139 ;  /* 0x000c008b09007988 */ /* 0x0003e80008000408 */
[----:B------:R2:W-:Y:S01]  /*2500*/  STS.U16 [R9+UR8+0xf00], R143 ;  /* 0x000f008f09007988 */ /* 0x0005e20008000408 */
[----:B------:R3:W-:Y:S06]  /*2510*/  MEMBAR.ALL.CTA ;  /* 0x0000000000007992 */ /* 0x0007ec0000008000 */
[----:B---3--:R-:W3:Y:S02]  /*2520*/  FENCE.VIEW.ASYNC.S ;  /* 0x00000000000073c6 */ /* 0x008ee40000000000 */
[----:B---3--:R-:W-:Y:S06]  /*2530*/  BAR.SYNC.DEFER_BLOCKING 0x0 ;  /* 0x0000000000007b1d */ /* 0x008fec0000010000 */
[----:B------:R-:W-:-:S06]  /*2540*/  WARPGROUP.ARRIVE ;  /* 0x00000000000079c5 */ /* 0x000fcc0000000000 */
[----:B------:R-:W-:Y:S01]  /*2550*/  HGMMA.64x128x16.F32 R24, gdesc[UR4].tnspA, R24, gsb0 ;  /* 0x21e00000041879f0 */ /* 0x000fe20008000818 */
[----:B------:R-:W-:-:S05]  /*2560*/  VIADD R90, R90, 0xffffffff ;  /* 0xffffffff5a5a7836 */ /* 0x000fca0000000000 */
[----:B------:R-:W-:Y:S01]  /*2570*/  ISETP.NE.U32.AND P0, PT, R90, RZ, PT ;  /* 0x000000ff5a00720c */ /* 0x000fe20003f05070 */
[----:B------:R-:W-:-:S04]  /*2580*/  IMAD.WIDE R152, R11, 0x2, R130 ;  /* 0x000000020b987825 */ /* 0x000fc800078e0282 */
[----:B------:R-:W-:-:S04]  /*2590*/  IMAD.WIDE R130, R11, 0x2, R128 ;  /* 0x000000020b827825 */ /* 0x000fc800078e0280 */
[----:B0-----:R-:W-:-:S04]  /*25a0*/  IMAD.WIDE R160, R11, 0x2, R126 ;  /* 0x000000020ba07825 */ /* 0x001fc800078e027e */
[----:B------:R-:W-:-:S04]  /*25b0*/  IMAD.WIDE R126, R11, 0x2, R122 ;  /* 0x000000020b7e7825 */ /* 0x000fc800078e027a */
[----:B------:R-:W-:Y:S01]  /*25c0*/  IMAD.WIDE R128, R11, 0x2, R114 ;  /* 0x000000020b807825 */ /* 0x000fe200078e0272 */
[----:B------:R-:W-:-:S03]  /*25d0*/  UIADD3 UR9, UR9, -0x10, URZ ;  /* 0xfffffff009097890 */ /* 0x000fc6000fffe03f */
[----:B------:R-:W-:-:S04]  /*25e0*/  IMAD.WIDE R122, R11, 0x2, R116 ;  /* 0x000000020b7a7825 */ /* 0x000fc800078e0274 */
[----:B------:R-:W-:-:S04]  /*25f0*/  IMAD.WIDE R114, R11, 0x2, R110 ;  /* 0x000000020b727825 */ /* 0x000fc800078e026e */
[----:B------:R-:W-:-:S04]  /*2600*/  IMAD.WIDE R116, R11, 0x2, R106 ;  /* 0x000000020b747825 */ /* 0x000fc800078e026a */
[----:B------:R-:W-:-:S04]  /*2610*/  IMAD.WIDE R112, R11, 0x2, R112 ;  /* 0x000000020b707825 */ /* 0x000fc800078e0270 */
[----:B-1----:R-:W-:-:S04]  /*2620*/  IMAD.WIDE R138, R11, 0x2, R120 ;  /* 0x000000020b8a7825 */ /* 0x002fc800078e0278 */
[----:B------:R-:W-:-:S04]  /*2630*/  IMAD.WIDE R100, R11, 0x2, R100 ;  /* 0x000000020b647825 */ /* 0x000fc800078e0264 */
[----:B------:R-:W-:-:S04]  /*2640*/  IMAD.WIDE R102, R11, 0x2, R102 ;  /* 0x000000020b667825 */ /* 0x000fc800078e0266 */
[----:B------:R-:W-:-:S04]  /*2650*/  IMAD.WIDE R104, R11, 0x2, R104 ;  /* 0x000000020b687825 */ /* 0x000fc800078e0268 */
[----:B------:R-:W-:-:S04]  /*2660*/  IMAD.WIDE R120, R11, 0x2, R118 ;  /* 0x000000020b787825 */ /* 0x000fc800078e0276 */
[----:B------:R-:W-:Y:S02]  /*2670*/  IMAD.MOV.U32 R119, RZ, RZ, R115 ;  /* 0x000000ffff777224 */ /* 0x000fe400078e0073 */
[----:B------:R-:W-:-:S04]  /*2680*/  IMAD.WIDE R132, R11, 0x2, R124 ;  /* 0x000000020b847825 */ /* 0x000fc800078e027c */
[----:B------:R-:W-:Y:S02]  /*2690*/  IMAD.MOV.U32 R2, RZ, RZ, R116 ;  /* 0x000000ffff027224 */ /* 0x000fe400078e0074 */
[----:B------:R-:W-:Y:S02]  /*26a0*/  IMAD.MOV.U32 R0, RZ, RZ, R112 ;  /* 0x000000ffff007224 */ /* 0x000fe400078e0070 */
[----:B------:R-:W-:Y:S02]  /*26b0*/  IMAD.MOV.U32 R115, RZ, RZ, R113 ;  /* 0x000000ffff737224 */ /* 0x000fe400078e0071 */
[----:B------:R-:W-:Y:S02]  /*26c0*/  IMAD.MOV.U32 R162, RZ, RZ, R138 ;  /* 0x000000ffffa27224 */ /* 0x000fe400078e008a */
[----:B------:R-:W-:-:S04]  /*26d0*/  IMAD.WIDE R124, R11, 0x2, R108 ;  /* 0x000000020b7c7825 */ /* 0x000fc800078e026c */
[----:B------:R-:W-:Y:S02]  /*26e0*/  IMAD.MOV.U32 R106, RZ, RZ, R100 ;  /* 0x000000ffff6a7224 */ /* 0x000fe400078e0064 */
[----:B------:R-:W-:Y:S02]  /*26f0*/  IMAD.MOV.U32 R141, RZ, RZ, R101 ;  /* 0x000000ffff8d7224 */ /* 0x000fe400078e0065 */
[----:B------:R-:W-:-:S04]  /*2700*/  IMAD.WIDE R98, R14, 0x2, R98 ;  /* 0x000000020e627825 */ /* 0x000fc800078e0262 */
[----:B------:R-:W-:Y:S02]  /*2710*/  IMAD.MOV.U32 R107, RZ, RZ, R102 ;  /* 0x000000ffff6b7224 */ /* 0x000fe400078e0066 */
[----:B------:R-:W-:Y:S02]  /*2720*/  IMAD.MOV.U32 R116, RZ, RZ, R103 ;  /* 0x000000ffff747224 */ /* 0x000fe400078e0067 */
[----:B------:R-:W-:Y:S02]  /*2730*/  IMAD.MOV.U32 R112, RZ, RZ, R104 ;  /* 0x000000ffff707224 */ /* 0x000fe400078e0068 */
[----:B------:R-:W-:Y:S01]  /*2740*/  IMAD.MOV.U32 R113, RZ, RZ, R105 ;  /* 0x000000ffff717224 */ /* 0x000fe200078e0069 */
[----:B------:R-:W-:Y:S02]  /*2750*/  WARPGROUP.DEPBAR.LE gsb0, 0x0 ;  /* 0x00008000000079c5 */ /* 0x000fe40000010000 */
[----:B--2---:R-:W-:Y:S05]  /*2760*/  @P0 BRA `(.L_x_1) ;  /* 0xfffffff400380947 */ /* 0x004fea000383ffff */
[----:B------:R-:W-:Y:S02]  /*2770*/  F2FP.F16.F32.PACK_AB R83, R87, R83 ;  /* 0x000000535753723e */ /* 0x000fe400000000ff */
[----:B------:R-:W-:Y:S02]  /*2780*/  F2FP.F16.F32.PACK_AB R82, R86, R82 ;  /* 0x000000525652723e */ /* 0x000fe400000000ff */
[----:B------:R-:W-:Y:S02]  /*2790*/  F2FP.F16.F32.PACK_AB R81, R85, R81 ;  /* 0x000000515551723e */ /* 0x000fe400000000ff */
[----:B------:R-:W-:Y:S02]  /*27a0*/  F2FP.F16.F32.PACK_AB R80, R84, R80 ;  /* 0x000000505450723e */ /* 0x000fe400000000ff */
[----:B------:R-:W-:Y:S02]  /*27b0*/  F2FP.F16.F32.PACK_AB R75, R79, R75 ;  /* 0x0000004b4f4b723e */ /* 0x000fe400000000ff */
[----:B------:R-:W-:-:S02]  /*27c0*/  F2FP.F16.F32.PACK_AB R74, R78, R74 ;  /* 0x0000004a4e4a723e */ /* 0x000fc400000000ff */
        /* <DEDUP_REMOVED lines=25> */
[----:B------:R-:W-:-:S07]  /*2960*/  F2FP.F16.F32.PACK_AB R8, R28, R24 ;  /* 0x000000181c08723e */ /* 0x000fce00000000ff */
.L_x_0:
[----:B------:R-:W-:Y:S01]  /*2970*/  BAR.SYNC.DEFER_BLOCKING 0x0 ;  /* 0x0000000000007b1d */ /* 0x000fe20000010000 */
[C---:B------:R-:W-:Y:S01]  /*2980*/  IMAD.SHL.U32 R0, R3.reuse, 0x80, RZ ;  /* 0x0000008003007824 */ /* 0x040fe200078e00ff */
[C---:B------:R-:W-:Y:S01]  /*2990*/  LOP3.LUT R17, R6.reuse, R5, RZ, 0xfc, !PT ;  /* 0x0000000506117212 */ /* 0x040fe200078efcff */
[----:B------:R-:W-:Y:S01]  /*29a0*/  IMAD.SHL.U32 R3, R3, 0x10, RZ ;  /* 0x0000001003037824 */ /* 0x000fe200078e00ff */
[----:B------:R-:W-:Y:S02]  /*29b0*/  LOP3.LUT R19, R6, 0x2, R5, 0xfe, !PT ;  /* 0x0000000206137812 */ /* 0x000fe400078efe05 */
[----:B------:R-:W-:Y:S01]  /*29c0*/  LOP3.LUT R13, R0, 0x400, RZ, 0xc0, !PT ;  /* 0x00000400000d7812 */ /* 0x000fe200078ec0ff */
[----:B------:R-:W-:Y:S01]  /*29d0*/  ULDC.64 UR6, c[0x0][0x228] ;  /* 0x00008a0000067ab9 */ /* 0x000fe20000000a00 */
[C---:B------:R-:W-:Y:S01]  /*29e0*/  LOP3.LUT R0, R3.reuse, 0x70, RZ, 0xc0, !PT ;  /* 0x0000007003007812 */ /* 0x040fe200078ec0ff */
[----:B------:R-:W-:Y:S01]  /*29f0*/  ULDC UR4, c[0x0][0x244] ;  /* 0x0000910000047ab9 */ /* 0x000fe20000000800 */
[----:B------:R-:W-:-:S02]  /*2a00*/  LOP3.LUT R3, R3, 0x7f0, RZ, 0xc0, !PT ;  /* 0x000007f003037812 */ /* 0x000fc400078ec0ff */
[----:B------:R-:W-:Y:S02]  /*2a10*/  IADD3 R13, R13, UR8, R0 ;  /* 0x000000080d0d7c10 */ /* 0x000fe4000fffe000 */
[C-C-:B------:R-:W-:Y:S02]  /*2a20*/  LOP3.LUT R97, R6.reuse, 0x4, R5.reuse, 0xfe, !PT ;  /* 0x0000000406617812 */ /* 0x140fe400078efe05 */
[----:B------:R-:W-:Y:S01]  /*2a30*/  LOP3.LUT R37, R6, 0x6, R5, 0xfe, !PT ;  /* 0x0000000606257812 */ /* 0x000fe200078efe05 */
[----:B------:R-:W-:Y:S01]  /*2a40*/  IMAD R115, R4, 0x8, R13 ;  /* 0x0000000804737824 */ /* 0x000fe200078e020d */
[C-C-:B------:R-:W-:Y:S02]  /*2a50*/  LOP3.LUT R39, R6.reuse, 0x8, R5.reuse, 0xfe, !PT ;  /* 0x0000000806277812 */ /* 0x140fe400078efe05 */
[C-C-:B------:R-:W-:Y:S02]  /*2a60*/  LOP3.LUT R95, R6.reuse, 0xa, R5.reuse, 0xfe, !PT ;  /* 0x0000000a065f7812 */ /* 0x140fe400078efe05 */
[C-C-:B------:R-:W-:Y:S01]  /*2a70*/  LOP3.LUT R93, R6.reuse, 0xc, R5.reuse, 0xfe, !PT ;  /* 0x0000000c065d7812 */ /* 0x140fe200078efe05 */
[----:B------:R-:W-:Y:S01]  /*2a80*/  STSM.16.M88.4 [R115], R8 ;  /* 0x0000000873007844 */ /* 0x000fe20000000200 */
[----:B------:R-:W-:-:S02]  /*2a90*/  LOP3.LUT R91, R6, 0xe, R5, 0xfe, !PT ;  /* 0x0000000e065b7812 */ /* 0x000fc400078efe05 */
[C-C-:B------:R-:W-:Y:S01]  /*2aa0*/  LOP3.LUT R2, R6.reuse, 0x10, R5.reuse, 0xfe, !PT ;  /* 0x0000001006027812 */ /* 0x140fe200078efe05 */
[----:B------:R-:W-:Y:S01]  /*2ab0*/  BAR.SYNC.DEFER_BLOCKING 0x0 ;  /* 0x0000000000007b1d */ /* 0x000fe20000010000 */
[C-C-:B------:R-:W-:Y:S02]  /*2ac0*/  LOP3.LUT R122, R6.reuse, 0x12, R5.reuse, 0xfe, !PT ;  /* 0x00000012067a7812 */ /* 0x140fe400078efe05 */
[C-C-:B------:R-:W-:Y:S02]  /*2ad0*/  LOP3.LUT R121, R6.reuse, 0x14, R5.reuse, 0xfe, !PT ;  /* 0x0000001406797812 */ /* 0x140fe400078efe05 */
[C-C-:B------:R-:W-:Y:S02]  /*2ae0*/  LOP3.LUT R120, R6.reuse, 0x16, R5.reuse, 0xfe, !PT ;  /* 0x0000001606787812 */ /* 0x140fe400078efe05 */
[C-C-:B------:R-:W-:Y:S02]  /*2af0*/  LOP3.LUT R119, R6.reuse, 0x18, R5.reuse, 0xfe, !PT ;  /* 0x0000001806777812 */ /* 0x140fe400078efe05 */
[----:B------:R-:W-:-:S02]  /*2b00*/  LOP3.LUT R118, R6, 0x1a, R5, 0xfe, !PT ;  /* 0x0000001a06767812 */ /* 0x000fc400078efe05 */
[C-C-:B------:R-:W-:Y:S02]  /*2b10*/  LOP3.LUT R117, R6.reuse, 0x1c, R5.reuse, 0xfe, !PT ;  /* 0x0000001c06757812 */ /* 0x140fe400078efe05 */
[C-C-:B------:R-:W-:Y:S02]  /*2b20*/  LOP3.LUT R116, R6.reuse, 0x1e, R5.reuse, 0xfe, !PT ;  /* 0x0000001e06747812 */ /* 0x140fe400078efe05 */
[C-C-:B------:R-:W-:Y:S02]  /*2b30*/  LOP3.LUT R114, R6.reuse, 0x20, R5.reuse, 0xfe, !PT ;  /* 0x0000002006727812 */ /* 0x140fe400078efe05 */
[C-C-:B------:R-:W-:Y:S02]  /*2b40*/  LOP3.LUT R113, R6.reuse, 0x22, R5.reuse, 0xfe, !PT ;  /* 0x0000002206717812 */ /* 0x140fe400078efe05 */
[C-C-:B------:R-:W-:Y:S02]  /*2b50*/  LOP3.LUT R112, R6.reuse, 0x24, R5.reuse, 0xfe, !PT ;  /* 0x0000002406707812 */ /* 0x140fe400078efe05 */
[----:B------:R-:W-:-:S02]  /*2b60*/  LOP3.LUT R111, R6, 0x26, R5, 0xfe, !PT ;  /* 0x00000026066f7812 */ /* 0x000fc400078efe05 */
[C-C-:B------:R-:W-:Y:S01]  /*2b70*/  LOP3.LUT R110, R6.reuse, 0x28, R5.reuse, 0xfe, !PT ;  /* 0x00000028066e7812 */ /* 0x140fe200078efe05 */
[----:B------:R-:W0:Y:S01]  /*2b80*/  LDS.128 R28, [R3+UR8] ;  /* 0x00000008031c7984 */ /* 0x000e220008000c00 */
[C-C-:B------:R-:W-:Y:S02]  /*2b90*/  LOP3.LUT R109, R6.reuse, 0x2a, R5.reuse, 0xfe, !PT ;  /* 0x0000002a066d7812 */ /* 0x140fe400078efe05 */
[C-C-:B------:R-:W-:Y:S01]  /*2ba0*/  LOP3.LUT R107, R6.reuse, 0x2c, R5.reuse, 0xfe, !PT ;  /* 0x0000002c066b7812 */ /* 0x140fe200078efe05 */
[----:B------:R-:W-:Y:S01]  /*2bb0*/  BAR.SYNC.DEFER_BLOCKING 0x0 ;  /* 0x0000000000007b1d */ /* 0x000fe20000010000 */
        /* <DEDUP_REMOVED lines=9> */
[C-C-:B------:R-:W-:Y:S02]  /*2c50*/  LOP3.LUT R98, R6.reuse, 0x40, R5.reuse, 0xfe, !PT ;  /* 0x0000004006627812 */ /* 0x140fe400078efe05 */
[C-C-:B------:R-:W-:Y:S02]  /*2c60*/  LOP3.LUT R96, R6.reuse, 0x42, R5.reuse, 0xfe, !PT ;  /* 0x0000004206607812 */ /* 0x140fe400078efe05 */
[C-C-:B------:R-:W-:Y:S01]  /*2c70*/  LOP3.LUT R94, R6.reuse, 0x44, R5.reuse, 0xfe, !PT ;  /* 0x00000044065e7812 */ /* 0x140fe200078efe05 */
[----:B------:R1:W-:Y:S01]  /*2c80*/  STSM.16.M88.4 [R115], R32 ;  /* 0x0000002073007844 */ /* 0x0003e20000000200 */
[C-C-:B------:R-:W-:Y:S02]  /*2c90*/  LOP3.LUT R92, R6.reuse, 0x46, R5.reuse, 0xfe, !PT ;  /* 0x00000046065c7812 */ /* 0x140fe400078efe05 */
[C-C-:B------:R-:W-:Y:S01]  /*2ca0*/  LOP3.LUT R90, R6.reuse, 0x48, R5.reuse, 0xfe, !PT ;  /* 0x00000048065a7812 */ /* 0x140fe200078efe05 */
[----:B------:R-:W-:Y:S01]  /*2cb0*/  BAR.SYNC.DEFER_BLOCKING 0x0 ;  /* 0x0000000000007b1d */ /* 0x000fe20000010000 */
[----:B------:R-:W-:-:S02]  /*2cc0*/  LOP3.LUT R89, R6, 0x4a, R5, 0xfe, !PT ;  /* 0x0000004a06597812 */ /* 0x000fc400078efe05 */
[C-C-:B------:R-:W-:Y:S02]  /*2cd0*/  LOP3.LUT R87, R6.reuse, 0x4c, R5.reuse, 0xfe, !PT ;  /* 0x0000004c06577812 */ /* 0x140fe400078efe05 */
[C-C-:B------:R-:W-:Y:S02]  /*2ce0*/  LOP3.LUT R88, R6.reuse, 0x4e, R5.reuse, 0xfe, !PT ;  /* 0x0000004e06587812 */ /* 0x140fe400078efe05 */
[C-C-:B------:R-:W-:Y:S02]  /*2cf0*/  LOP3.LUT R86, R6.reuse, 0x50, R5.reuse, 0xfe, !PT ;  /* 0x0000005006567812 */ /* 0x140fe400078efe05 */
[C-C-:B------:R-:W-:Y:S02]  /*2d00*/  LOP3.LUT R85, R6.reuse, 0x52, R5.reuse, 0xfe, !PT ;  /* 0x0000005206557812 */ /* 0x140fe400078efe05 */
[C-C-:B------:R-:W-:Y:S01]  /*2d10*/  LOP3.LUT R76, R6.reuse, 0x54, R5.reuse, 0xfe, !PT ;  /* 0x00000054064c7812 */ /* 0x140fe200078efe05 */
[----:B-1----:R-:W-:Y:S01]  /*2d20*/  IMAD R33, R7, UR4, RZ ;  /* 0x0000000407217c24 */ /* 0x002fe2000f8e02ff */
[C-C-:B------:R-:W-:Y:S01]  /*2d30*/  LOP3.LUT R84, R6.reuse, 0x56, R5.reuse, 0xfe, !PT ;  /* 0x0000005606547812 */ /* 0x140fe200078efe05 */
[----:B------:R-:W-:Y:S01]  /*2d40*/  ULDC.64 UR4, c[0x0][0x220] ;  /* 0x0000880000047ab9 */ /* 0x000fe20000000a00 */
[----:B------:R-:W-:-:S02]  /*2d50*/  LOP3.LUT R79, R6, 0x58, R5, 0xfe, !PT ;  /* 0x00000058064f7812 */ /* 0x000fc400078efe05 */
[C-C-:B------:R-:W-:Y:S02]  /*2d60*/  LOP3.LUT R78, R6.reuse, 0x5a, R5.reuse, 0xfe, !PT ;  /* 0x0000005a064e7812 */ /* 0x140fe400078efe05 */
[C-C-:B------:R-:W-:Y:S02]  /*2d70*/  LOP3.LUT R70, R6.reuse, 0x5c, R5.reuse, 0xfe, !PT ;  /* 0x0000005c06467812 */ /* 0x140fe400078efe05 */
[C-C-:B------:R-:W-:Y:S02]  /*2d80*/  LOP3.LUT R77, R6.reuse, 0x5e, R5.reuse, 0xfe, !PT ;  /* 0x0000005e064d7812 */ /* 0x140fe400078efe05 */
[C-C-:B------:R-:W-:Y:S01]  /*2d90*/  LOP3.LUT R69, R6.reuse, 0x60, R5.reuse, 0xfe, !PT ;  /* 0x0000006006457812 */ /* 0x140fe200078efe05 */
[----:B------:R-:W1:Y:S01]  /*2da0*/  LDS.128 R24, [R3+UR8] ;  /* 0x0000000803187984 */ /* 0x000e620008000c00 */
        /* <DEDUP_REMOVED lines=13> */
[----:B------:R-:W-:Y:S02]  /*2e80*/  ISETP.GE.AND P0, PT, R7, UR6, PT ;  /* 0x0000000607007c0c */ /* 0x000fe4000bf06270 */
[C-C-:B------:R-:W-:Y:S01]  /*2e90*/  LOP3.LUT R54, R6.reuse, 0x7a, R5.reuse, 0xfe, !PT ;  /* 0x0000007a06367812 */ /* 0x140fe200078efe05 */
[----:B------:R2:W-:Y:S01]  /*2ea0*/  STSM.16.M88.4 [R115], R40 ;  /* 0x0000002873007844 */ /* 0x0005e20000000200 */
[----:B------:R-:W-:-:S02]  /*2eb0*/  LOP3.LUT R55, R6, 0x7c, R5, 0xfe, !PT ;  /* 0x0000007c06377812 */ /* 0x000fc400078efe05 */
[----:B------:R-:W-:Y:S01]  /*2ec0*/  LOP3.LUT R0, R6, 0x7e, R5, 0xfe, !PT ;  /* 0x0000007e06007812 */ /* 0x000fe200078efe05 */
[----:B------:R-:W-:Y:S01]  /*2ed0*/  BAR.SYNC.DEFER_BLOCKING 0x0 ;  /* 0x0000000000007b1d */ /* 0x000fe20000010000 */
[----:B------:R-:W-:Y:S02]  /*2ee0*/  ISETP.LT.AND P5, PT, R2, UR7, !P0 ;  /* 0x0000000702007c0c */ /* 0x000fe4000c7a1270 */
[----:B------:R-:W-:Y:S02]  /*2ef0*/  ISETP.LT.AND P2, PT, R17, UR7, !P0 ;  /* 0x0000000711007c0c */ /* 0x000fe4000c741270 */
[----:B------:R-:W-:-:S03]  /*2f00*/  ISETP.LT.AND P3, PT, R19, UR7, !P0 ;  /* 0x0000000713007c0c */ /* 0x000fc6000c761270 */
[----:B------:R-:W2:Y:S01]  /*2f10*/  LDC R2, c[0x0][0x248] ;  /* 0x00009200ff027b82 */ /* 0x000ea20000000800 */
[----:B------:R-:W-:-:S04]  /*2f20*/  LEA R32, P1, R33, UR4, 0x1 ;  /* 0x0000000421207c11 */ /* 0x000fc8000f8208ff */
[----:B------:R-:W-:Y:S02]  /*2f30*/  LEA.HI.X.SX32 R33, R33, UR5, 0x1, P1 ;  /* 0x0000000521217c11 */ /* 0x000fe400088f0eff */
[----:B------:R-:W-:Y:S01]  /*2f40*/  ISETP.LT.AND P1, PT, R97, UR7, !P0 ;  /* 0x0000000761007c0c */ /* 0x000fe2000c721270 */
[----:B------:R-:W3:Y:S01]  /*2f50*/  LDS.128 R8, [R3+UR8] ;  /* 0x0000000803087984 */ /* 0x000ee20008000c00 */
[----:B------:R-:W-:Y:S01]  /*2f60*/  BAR.SYNC.DEFER_BLOCKING 0x0 ;  /* 0x0000000000007b1d */ /* 0x000fe20000010000 */
[-C--:B--2---:R-:W-:Y:S02]  /*2f70*/  IMAD R43, R17, R2.reuse, RZ ;  /* 0x00000002112b7224 */ /* 0x084fe400078e02ff */
[-C--:B------:R-:W-:Y:S02]  /*2f80*/  IMAD R38, R19, R2.reuse, RZ ;  /* 0x0000000213267224 */ /* 0x080fe400078e02ff */
[----:B------:R-:W-:Y:S01]  /*2f90*/  IMAD R97, R97, R2, RZ ;  /* 0x0000000261617224 */ /* 0x000fe200078e02ff */
[----:B------:R-:W-:Y:S01]  /*2fa0*/  LEA R34, P4, R43, R32, 0x1 ;  /* 0x000000202b227211 */ /* 0x000fe200078808ff */
[----:B------:R-:W-:Y:S01]  /*2fb0*/  IMAD R42, R37, R2, RZ ;  /* 0x00000002252a7224 */ /* 0x000fe200078e02ff */
[----:B------:R-:W-:-:S02]  /*2fc0*/  LEA R36, P6, R38, R32, 0x1 ;  /* 0x0000002026247211 */ /* 0x000fc400078c08ff */
[-C--:B------:R-:W-:Y:S01]  /*2fd0*/  LEA.HI.X.SX32 R35, R43, R33.reuse, 0x1, P4 ;  /* 0x000000212b237211 */ /* 0x080fe200020f0eff */
[----:B------:R-:W-:Y:S01]  /*2fe0*/  IMAD R43, R2, 0x10, R43 ;  /* 0x00000010022b7824 */ /* 0x000fe200078e022b */
[----:B------:R-:W-:Y:S02]  /*2ff0*/  ISETP.LT.AND P4, PT, R37, UR7, !P0 ;  /* 0x0000000725007c0c */ /* 0x000fe4000c781270 */
[----:B------:R-:W-:Y:S02]  /*3000*/  LEA.HI.X.SX32 R37, R38, R33, 0x1, P6 ;  /* 0x0000002126257211 */ /* 0x000fe400030f0eff */
[----:B------:R-:W-:Y:S01]  /*3010*/  LEA R38, P6, R42, R32, 0x1 ;  /* 0x000000202a267211 */ /* 0x000fe200078c08ff */
[----:B------:R2:W-:Y:S01]  /*3020*/  STSM.16.M88.4 [R115], R48 ;  /* 0x0000003073007844 */ /* 0x0005e20000000200 */
[----:B------:R-:W-:Y:S01]  /*3030*/  BAR.SYNC.DEFER_BLOCKING 0x0 ;  /* 0x0000000000007b1d */ /* 0x000fe20000010000 */
[----:B--2---:R-:W-:-:S05]  /*3040*/  IMAD R48, R39, R2, RZ ;  /* 0x0000000227307224 */ /* 0x004fca00078e02ff */
[----:B------:R-:W2:Y:S02]  /*3050*/  LDS.128 R12, [R3+UR8] ;  /* 0x00000008030c7984 */ /* 0x000ea40008000c00 */
[----:B------:R-:W-:Y:S06]  /*3060*/  BAR.SYNC.DEFER_BLOCKING 0x0 ;  /* 0x0000000000007b1d */ /* 0x000fec0000010000 */
[----:B------:R-:W-:Y:S02]  /*3070*/  STSM.16.M88.4 [R115], R56 ;  /* 0x0000003873007844 */ /* 0x000fe40000000200 */
[----:B------:R-:W-:Y:S06]  /*3080*/  BAR.SYNC.DEFER_BLOCKING 0x0 ;  /* 0x0000000000007b1d */ /* 0x000fec0000010000 */
[----:B------:R-:W4:Y:S02]  /*3090*/  LDS.128 R4, [R3+UR8] ;  /* 0x0000000803047984 */ /* 0x000f240008000c00 */
[----:B------:R-:W-:Y:S06]  /*30a0*/  BAR.SYNC.DEFER_BLOCKING 0x0 ;  /* 0x0000000000007b1d */ /* 0x000fec0000010000 */
[----:B------:R-:W-:Y:S02]  /*30b0*/  STSM.16.M88.4 [R115], R64 ;  /* 0x0000004073007844 */ /* 0x000fe40000000200 */
[----:B------:R-:W-:Y:S06]  /*30c0*/  BAR.SYNC.DEFER_BLOCKING 0x0 ;  /* 0x0000000000007b1d */ /* 0x000fec0000010000 */
[----:B------:R-:W5:Y:S02]  /*30d0*/  LDS.128 R20, [R3+UR8] ;  /* 0x0000000803147984 */ /* 0x000f640008000c00 */
[----:B------:R-:W-:Y:S06]  /*30e0*/  BAR.SYNC.DEFER_BLOCKING 0x0 ;  /* 0x0000000000007b1d */ /* 0x000fec0000010000 */
[----:B------:R-:W-:Y:S02]  /*30f0*/  STSM.16.M88.4 [R115], R72 ;  /* 0x0000004873007844 */ /* 0x000fe40000000200 */
[----:B------:R-:W-:Y:S06]  /*3100*/  BAR.SYNC.DEFER_BLOCKING 0x0 ;  /* 0x0000000000007b1d */ /* 0x000fec0000010000 */
[----:B------:R-:W5:Y:S02]  /*3110*/  LDS.128 R16, [R3+UR8] ;  /* 0x0000000803107984 */ /* 0x000f640008000c00 */
[----:B------:R-:W-:Y:S06]  /*3120*/  BAR.SYNC.DEFER_BLOCKING 0x0 ;  /* 0x0000000000007b1d */ /* 0x000fec0000010000 */
[----:B------:R-:W-:Y:S02]  /*3130*/  STSM.16.M88.4 [R115], R80 ;  /* 0x0000005073007844 */ /* 0x000fe40000000200 */
[----:B------:R-:W-:Y:S06]  /*3140*/  BAR.SYNC.DEFER_BLOCKING 0x0 ;  /* 0x0000000000007b1d */ /* 0x000fec0000010000 */
[----:B0-----:R0:W-:Y:S01]  /*3150*/  @P2 STG.E.U16 desc[UR10][R34.64], R28 ;  /* 0x0000001c22002986 */ /* 0x0011e2000c10150a */
[----:B------:R-:W-:-:S03]  /*3160*/  LEA R40, P2, R97, R32, 0x1 ;  /* 0x0000002061287211 */ /* 0x000fc600078408ff */
[----:B------:R1:W-:Y:S01]  /*3170*/  @P3 STG.E.U16 desc[UR10][R36.64], R29 ;  /* 0x0000001d24003986 */ /* 0x0003e2000c10150a */
[-C--:B------:R-:W-:Y:S02]  /*3180*/  LEA.HI.X.SX32 R41, R97, R33.reuse, 0x1, P2 ;  /* 0x0000002161297211 */ /* 0x080fe400010f0eff */
[----:B------:R-:W-:Y:S02]  /*3190*/  ISETP.LT.AND P2, PT, R39, UR7, !P0 ;  /* 0x0000000727007c0c */ /* 0x000fe4000c741270 */
[----:B------:R-:W-:Y:S01]  /*31a0*/  LEA.HI.X.SX32 R39, R42, R33, 0x1, P6 ;  /* 0x000000212a277211 */ /* 0x000fe200030f0eff */
[----:B------:R-:W-:Y:S01]  /*31b0*/  @P1 STG.E.U16 desc[UR10][R40.64], R30 ;  /* 0x0000001e28001986 */ /* 0x000fe2000c10150a */
[C---:B------:R-:W-:Y:S01]  /*31c0*/  ISETP.LT.AND P1, PT, R95.reuse, UR7, !P0 ;  /* 0x000000075f007c0c */ /* 0x040fe2000c721270 */
[----:B------:R-:W-:Y:S01]  /*31d0*/  IMAD R95, R95, R2, RZ ;  /* 0x000000025f5f7224 */ /* 0x000fe200078e02ff */
[----:B0-----:R-:W-:Y:S01]  /*31e0*/  LEA R34, P6, R48, R32, 0x1 ;  /* 0x0000002030227211 */ /* 0x001fe200078c08ff */
[----:B------:R0:W-:Y:S01]  /*31f0*/  @P4 STG.E.U16 desc[UR10][R38.64], R31 ;  /* 0x0000001f26004986 */ /* 0x0001e2000c10150a */
[----:B------:R-:W-:-:S02]  /*3200*/  ISETP.LT.AND P3, PT, R122, UR7, !P0 ;  /* 0x000000077a007c0c */ /* 0x000fc4000c761270 */
[-C--:B------:R-:W-:Y:S02]  /*3210*/  LEA.HI.X.SX32 R35, R48, R33.reuse, 0x1, P6 ;  /* 0x0000002130237211 */ /* 0x080fe400030f0eff */
[C---:B------:R-:W-:Y:S01]  /*3220*/  ISETP.LT.AND P6, PT, R93.reuse, UR7, !P0 ;  /* 0x000000075d007c0c */ /* 0x040fe2000c7c1270 */
[----:B------:R-:W-:Y:S01]  /*3230*/  IMAD R93, R93, R2, RZ ;  /* 0x000000025d5d7224 */ /* 0x000fe200078e02ff */
[CC--:B-1----:R-:W-:Y:S02]  /*3240*/  LEA R36, P4, R95.reuse, R32.reuse, 0x1 ;  /* 0x000000205f247211 */ /* 0x0c2fe400078808ff */
[----:B------:R-:W-:Y:S02]  /*3250*/  PRMT R29, R28, 0x7632, R29 ;  /* 0x000076321c1d7816 */ /* 0x000fe4000000001d */
[----:B------:R-:W-:Y:S02]  /*3260*/  LEA.HI.X.SX32 R37, R95, R33, 0x1, P4 ;  /* 0x000000215f257211 */ /* 0x000fe400020f0eff */
[----:B------:R-:W-:Y:S01]  /*3270*/  LEA R28, P4, R93, R32, 0x1 ;  /* 0x000000205d1c7211 */ /* 0x000fe200078808ff */
[----:B------:R1:W-:Y:S01]  /*3280*/  @P2 STG.E.U16 desc[UR10][R34.64], R29 ;  /* 0x0000001d22002986 */ /* 0x0003e2000c10150a */
[----:B0-----:R-:W-:-:S02]  /*3290*/  PRMT R39, R29, 0x7632, R39 ;  /* 0x000076321d277816 */ /* 0x001fc40000000027 */
[----:B------:R-:W-:Y:S02]  /*32a0*/  PRMT R31, R30, 0x7632, R31 ;  /* 0x000076321e1f7816 */ /* 0x000fe4000000001f */
[C---:B------:R-:W-:Y:S01]  /*32b0*/  ISETP.LT.AND P2, PT, R91.reuse, UR7, !P0 ;  /* 0x000000075b007c0c */ /* 0x040fe2000c741270 */
[----:B------:R0:W-:Y:S01]  /*32c0*/  @P1 STG.E.U16 desc[UR10][R36.64], R39 ;  /* 0x0000002724001986 */ /* 0x0001e2000c10150a */
[----:B------:R-:W-:Y:S01]  /*32d0*/  IMAD R91, R91, R2, RZ ;  /* 0x000000025b5b7224 */ /* 0x000fe200078e02ff */
[----:B------:R-:W-:Y:S02]  /*32e0*/  PRMT R40, R27, 0x7632, R40 ;  /* 0x000076321b287816 */ /* 0x000fe40000000028 */
[-C--:B-1----:R-:W-:Y:S01]  /*32f0*/  LEA.HI.X.SX32 R29, R93, R33.reuse, 0x1, P4 ;  /* 0x000000215d1d7211 */ /* 0x082fe200020f0eff */
[C---:B------:R-:W-:Y:S01]  /*3300*/  IMAD R35, R2.reuse, 0x2, R43 ;  /* 0x0000000202237824 */ /* 0x040fe200078e022b */
[-C--:B------:R-:W-:Y:S02]  /*3310*/  LEA R38, P1, R91, R32.reuse, 0x1 ;  /* 0x000000205b267211 */ /* 0x080fe400078208ff */
[----:B------:R-:W-:Y:S01]  /*3320*/  ISETP.LT.AND P4, PT, R121, UR7, !P0 ;  /* 0x0000000779007c0c */ /* 0x000fe2000c781270 */
[----:B------:R1:W-:Y:S01]  /*3330*/  @P6 STG.E.U16 desc[UR10][R28.64], R31 ;  /* 0x0000001f1c006986 */ /* 0x0003e2000c10150a */
[----:B------:R-:W-:Y:S01]  /*3340*/  LEA R30, P6, R43, R32, 0x1 ;  /* 0x000000202b1e7211 */ /* 0x000fe200078c08ff */
[----:B0-----:R-:W-:Y:S01]  /*3350*/  IMAD R37, R2, 0x2, R35 ;  /* 0x0000000202257824 */ /* 0x001fe200078e0223 */
[----:B------:R-:W-:-:S02]  /*3360*/  LEA.HI.X.SX32 R39, R91, R33, 0x1, P1 ;  /* 0x000000215b277211 */ /* 0x000fc400008f0eff */
[----:B------:R-:W-:Y:S01]  /*3370*/  ISETP.LT.AND P1, PT, R120, UR7, !P0 ;  /* 0x0000000778007c0c */ /* 0x000fe2000c721270 */
[----:B------:R-:W-:Y:S01]  /*3380*/  IMAD R41, R2, 0x2, R37 ;  /* 0x0000000202297824 */ /* 0x000fe200078e0225 */
[----:B-1----:R-:W-:Y:S02]  /*3390*/  PRMT R29, R31, 0x7632, R29 ;  /* 0x000076321f1d7816 */ /* 0x002fe4000000001d */
[-C--:B------:R-:W-:Y:S02]  /*33a0*/  LEA.HI.X.SX32 R31, R43, R33.reuse, 0x1, P6 ;  /* 0x000000212b1f7211 */ /* 0x080fe400030f0eff */
[-C--:B------:R-:W-:Y:S01]  /*33b0*/  LEA R34, P6, R35, R32.reuse, 0x1 ;  /* 0x0000002023227211 */ /* 0x080fe200078c08ff */
[----:B------:R0:W-:Y:S01]  /*33c0*/  @P2 STG.E.U16 desc[UR10][R38.64], R29 ;  /* 0x0000001d26002986 */ /* 0x0001e2000c10150a */
[----:B------:R-:W-:Y:S02]  /*33d0*/  ISETP.LT.AND P2, PT, R119, UR7, !P0 ;  /* 0x0000000777007c0c */ /* 0x000fe4000c741270 */
[----:B------:R-:W-:Y:S01]  /*33e0*/  LEA.HI.X.SX32 R35, R35, R33, 0x1, P6 ;  /* 0x0000002123237211 */ /* 0x000fe200030f0eff */
[----:B------:R1:W-:Y:S01]  /*33f0*/  @P5 STG.E.U16 desc[UR10][R30.64], R24 ;  /* 0x000000181e005986 */ /* 0x0003e2000c10150a */
[----:B------:R-:W-:-:S02]  /*3400*/  LEA R28, P6, R37, R32, 0x1 ;  /* 0x00000020251c7211 */ /* 0x000fc400078c08ff */
[----:B------:R-:W-:Y:S01]  /*3410*/  ISETP.LT.AND P5, PT, R118, UR7, !P0 ;  /* 0x0000000776007c0c */ /* 0x000fe2000c7a1270 */
[----:B------:R3:W-:Y:S01]  /*3420*/  @P3 STG.E.U16 desc[UR10][R34.64], R25 ;  /* 0x0000001922003986 */ /* 0x0007e2000c10150a */
[----:B------:R-:W-:Y:S02]  /*3430*/  ISETP.LT.AND P3, PT, R117, UR7, !P0 ;  /* 0x0000000775007c0c */ /* 0x000fe4000c761270 */
[-C--:B0-----:R-:W-:Y:S01]  /*3440*/  LEA.HI.X.SX32 R29, R37, R33.reuse, 0x1, P6 ;  /* 0x00000021251d7211 */ /* 0x081fe200030f0eff */
[----:B------:R-:W-:Y:S01]  /*3450*/  IMAD R39, R2, 0x2, R41 ;  /* 0x0000000202277824 */ /* 0x000fe200078e0229 */
[CC--:B------:R-:W-:Y:S02]  /*3460*/  LEA R36, P6, R41.reuse, R32.reuse, 0x1 ;  /* 0x0000002029247211 */ /* 0x0c0fe400078c08ff */
[----:B------:R-:W-:Y:S01]  /*3470*/  PRMT R38, R24, 0x7632, R38 ;  /* 0x0000763218267816 */ /* 0x000fe20000000026 */
[----:B------:R0:W-:Y:S01]  /*3480*/  @P4 STG.E.U16 desc[UR10][R28.64], R26 ;  /* 0x0000001a1c004986 */ /* 0x0001e2000c10150a */
[----:B------:R-:W-:Y:S01]  /*3490*/  LEA.HI.X.SX32 R37, R41, R33, 0x1, P6 ;  /* 0x0000002129257211 */ /* 0x000fe200030f0eff */
[----:B------:R-:W-:Y:S01]  /*34a0*/  IMAD R41, R2, 0x2, R39 ;  /* 0x0000000202297824 */ /* 0x000fe200078e0227 */
[----:B-1----:R-:W-:-:S02]  /*34b0*/  LEA R30, P6, R39, R32, 0x1 ;  /* 0x00000020271e7211 */ /* 0x002fc400078c08ff */
[----:B------:R-:W-:Y:S01]  /*34c0*/  ISETP.LT.AND P4, PT, R116, UR7, !P0 ;  /* 0x0000000774007c0c */ /* 0x000fe2000c781270 */
[----:B------:R1:W-:Y:S01]  /*34d0*/  @P1 STG.E.U16 desc[UR10][R36.64], R27 ;  /* 0x0000001b24001986 */ /* 0x0003e2000c10150a */
[-C--:B------:R-:W-:Y:S02]  /*34e0*/  LEA.HI.X.SX32 R31, R39, R33.reuse, 0x1, P6 ;  /* 0x00000021271f7211 */ /* 0x080fe400030f0eff */
[----:B------:R-:W-:Y:S01]  /*34f0*/  PRMT R39, R25, 0x7632, R39 ;  /* 0x0000763219277816 */ /* 0x000fe20000000027 */
[----:B---3--:R-:W-:Y:S01]  /*3500*/  IMAD R25, R2, 0x2, R41 ;  /* 0x0000000202197824 */ /* 0x008fe200078e0229 */
[C---:B------:R-:W-:Y:S01]  /*3510*/  LEA R34, P6, R41.reuse, R32, 0x1 ;  /* 0x0000002029227211 */ /* 0x040fe200078c08ff */
[----:B------:R3:W-:Y:S01]  /*3520*/  @P2 STG.E.U16 desc[UR10][R30.64], R38 ;  /* 0x000000261e002986 */ /* 0x0007e2000c10150a */
[----:B------:R-:W-:Y:S01]  /*3530*/  ISETP.LT.AND P1, PT, R114, UR7, !P0 ;  /* 0x0000000772007c0c */ /* 0x000fe2000c721270 */
[----:B0-----:R-:W-:Y:S01]  /*3540*/  IMAD R29, R2, 0x2, R25 ;  /* 0x00000002021d7824 */ /* 0x001fe200078e0219 */
[----:B------:R-:W-:-:S02]  /*3550*/  LEA.HI.X.SX32 R35, R41, R33, 0x1, P6 ;  /* 0x0000002129237211 */ /* 0x000fc400030f0eff */
[CC--:B------:R-:W-:Y:S01]  /*3560*/  LEA R24, P6, R25.reuse, R32.reuse, 0x1 ;  /* 0x0000002019187211 */ /* 0x0c0fe200078c08ff */
[----:B-1----:R-:W-:Y:S01]  /*3570*/  IMAD R37, R2, 0x2, R29 ;  /* 0x0000000202257824 */ /* 0x002fe200078e021d */
[----:B------:R-:W-:Y:S01]  /*3580*/  PRMT R36, R26, 0x7632, R36 ;  /* 0x000076321a247816 */ /* 0x000fe20000000024 */
[----:B------:R0:W-:Y:S01]  /*3590*/  @P5 STG.E.U16 desc[UR10][R34.64], R39 ;  /* 0x0000002722005986 */ /* 0x0001e2000c10150a */
[-C--:B------:R-:W-:Y:S02]  /*35a0*/  LEA.HI.X.SX32 R25, R25, R33.reuse, 0x1, P6 ;  /* 0x0000002119197211 */ /* 0x080fe400030f0eff */
[----:B------:R-:W-:Y:S01]  /*35b0*/  LEA R26, P6, R29, R32, 0x1 ;  /* 0x000000201d1a7211 */ /* 0x000fe200078c08ff */
[----:B---3--:R-:W-:Y:S01]  /*35c0*/  IMAD R31, R2, 0x2, R37 ;  /* 0x00000002021f7824 */ /* 0x008fe200078e0225 */
[----:B------:R-:W-:Y:S01]  /*35d0*/  ISETP.LT.AND P2, PT, R113, UR7, !P0 ;  /* 0x0000000771007c0c */ /* 0x000fe2000c741270 */
[----:B------:R1:W-:Y:S01]  /*35e0*/  @P3 STG.E.U16 desc[UR10][R24.64], R36 ;  /* 0x0000002418003986 */ /* 0x0003e2000c10150a */
[----:B------:R-:W-:-:S02]  /*35f0*/  LEA.HI.X.SX32 R27, R29, R33, 0x1, P6 ;  /* 0x000000211d1b7211 */ /* 0x000fc400030f0eff */
[CC--:B------:R-:W-:Y:S02]  /*3600*/  LEA R28, P6, R37.reuse, R32.reuse, 0x1 ;  /* 0x00000020251c7211 */ /* 0x0c0fe400078c08ff */
[----:B------:R-:W-:Y:S01]  /*3610*/  ISETP.LT.AND P5, PT, R112, UR7, !P0 ;  /* 0x0000000770007c0c */ /* 0x000fe2000c7a1270 */
[C---:B0-----:R-:W-:Y:S01]  /*3620*/  IMAD R35, R2.reuse, 0x2, R31 ;  /* 0x0000000202237824 */ /* 0x041fe200078e021f */
[-C--:B------:R-:W-:Y:S01]  /*3630*/  LEA.HI.X.SX32 R29, R37, R33.reuse, 0x1, P6 ;  /* 0x00000021251d7211 */ /* 0x080fe200030f0eff */
[----:B------:R0:W-:Y:S01]  /*3640*/  @P4 STG.E.U16 desc[UR10][R26.64], R40 ;  /* 0x000000281a004986 */ /* 0x0001e2000c10150a */
[----:B------:R-:W-:Y:S01]  /*3650*/  LEA R30, P6, R31, R32, 0x1 ;  /* 0x000000201f1e7211 */ /* 0x000fe200078c08ff */
[----:B------:R-:W-:Y:S01]  /*3660*/  IMAD R37, R2, 0x2, R35 ;  /* 0x0000000202257824 */ /* 0x000fe200078e0223 */
[----:B------:R-:W-:Y:S01]  /*3670*/  ISETP.LT.AND P3, PT, R111, UR7, !P0 ;  /* 0x000000076f007c0c */ /* 0x000fe2000c761270 */
[----:B------:R3:W-:Y:S01]  /*3680*/  @P1 STG.E.U16 desc[UR10][R28.64], R8 ;  /* 0x000000081c001986 */ /* 0x0007e2000c10150a */
[----:B------:R-:W-:-:S02]  /*3690*/  LEA.HI.X.SX32 R31, R31, R33, 0x1, P6 ;  /* 0x000000211f1f7211 */ /* 0x000fc400030f0eff */
[CC--:B-1----:R-:W-:Y:S02]  /*36a0*/  LEA R24, P6, R35.reuse, R32.reuse, 0x1 ;  /* 0x0000002023187211 */ /* 0x0c2fe400078c08ff */
[----:B------:R-:W-:Y:S01]  /*36b0*/  ISETP.LT.AND P4, PT, R110, UR7, !P0 ;  /* 0x000000076e007c0c */ /* 0x000fe2000c781270 */
[----:B------:R1:W-:Y:S01]  /*36c0*/  @P2 STG.E.U16 desc[UR10][R30.64], R9 ;  /* 0x000000091e002986 */ /* 0x0003e2000c10150a */
[-C--:B------:R-:W-:Y:S01]  /*36d0*/  LEA.HI.X.SX32 R25, R35, R33.reuse, 0x1, P6 ;  /* 0x0000002123197211 */ /* 0x080fe200030f0eff */
[----:B------:R-:W-:Y:S01]  /*36e0*/  IMAD R35, R2, 0x2, R37 ;  /* 0x0000000202237824 */ /* 0x000fe200078e0225 */
[CC--:B0-----:R-:W-:Y:S02]  /*36f0*/  LEA R26, P6, R37.reuse, R32.reuse, 0x1 ;  /* 0x00000020251a7211 */ /* 0x0c1fe400078c08ff */
[----:B------:R-:W-:Y:S01]  /*3700*/  PRMT R34, R8, 0x7632, R34 ;  /* 0x0000763208227816 */ /* 0x000fe20000000022 */
[----:B------:R0:W-:Y:S01]  /*3710*/  @P5 STG.E.U16 desc[UR10][R24.64], R10 ;  /* 0x0000000a18005986 */ /* 0x0001e2000c10150a */
[----:B------:R-:W-:Y:S01]  /*3720*/  LEA.HI.X.SX32 R27, R37, R33, 0x1, P6 ;  /* 0x00000021251b7211 */ /* 0x000fe200030f0eff */
[----:B------:R-:W-:Y:S01]  /*3730*/  IMAD R37, R2, 0x2, R35 ;  /* 0x0000000202257824 */ /* 0x000fe200078e0223 */
[----:B---3--:R-:W-:-:S02]  /*3740*/  LEA R28, P6, R35, R32, 0x1 ;  /* 0x00000020231c7211 */ /* 0x008fc400078c08ff */
[----:B------:R-:W-:Y:S01]  /*3750*/  ISETP.LT.AND P1, PT, R109, UR7, !P0 ;  /* 0x000000076d007c0c */ /* 0x000fe2000c721270 */
[----:B------:R3:W-:Y:S01]  /*3760*/  @P3 STG.E.U16 desc[UR10][R26.64], R11 ;  /* 0x0000000b1a003986 */ /* 0x0007e2000c10150a */
[-C--:B------:R-:W-:Y:S02]  /*3770*/  LEA.HI.X.SX32 R29, R35, R33.reuse, 0x1, P6 ;  /* 0x00000021231d7211 */ /* 0x080fe400030f0eff */
[----:B------:R-:W-:Y:S01]  /*3780*/  PRMT R35, R9, 0x7632, R35 ;  /* 0x0000763209237816 */ /* 0x000fe20000000023 */
[----:B-1----:R-:W-:Y:S01]  /*3790*/  IMAD R9, R2, 0x2, R37 ;  /* 0x0000000202097824 */ /* 0x002fe200078e0225 */
[C---:B------:R-:W-:Y:S01]  /*37a0*/  LEA R30, P6, R37.reuse, R32, 0x1 ;  /* 0x00000020251e7211 */ /* 0x040fe200078c08ff */
[----:B------:R1:W-:Y:S01]  /*37b0*/  @P4 STG.E.U16 desc[UR10][R28.64], R34 ;  /* 0x000000221c004986 */ /* 0x0003e2000c10150a */
[----:B------:R-:W-:Y:S01]  /*37c0*/  PRMT R36, R10, 0x7632, R36 ;  /* 0x000076320a247816 */ /* 0x000fe20000000024 */
[----:B0-----:R-:W-:Y:S01]  /*37d0*/  IMAD R25, R2, 0x2, R9 ;  /* 0x0000000202197824 */ /* 0x001fe200078e0209 */
[----:B------:R-:W-:-:S02]  /*37e0*/  LEA.HI.X.SX32 R31, R37, R33, 0x1, P6 ;  /* 0x00000021251f7211 */ /* 0x000fc400030f0eff */
[-C--:B------:R-:W-:Y:S01]  /*37f0*/  LEA R8, P6, R9, R32.reuse, 0x1 ;  /* 0x0000002009087211 */ /* 0x080fe200078c08ff */
[C---:B---3--:R-:W-:Y:S01]  /*3800*/  IMAD R27, R2.reuse, 0x2, R25 ;  /* 0x00000002021b7824 */ /* 0x048fe200078e0219 */
[----:B------:R-:W-:Y:S01]  /*3810*/  ISETP.LT.AND P2, PT, R107, UR7, !P0 ;  /* 0x000000076b007c0c */ /* 0x000fe2000c741270 */
[----:B------:R0:W-:Y:S01]  /*3820*/  @P1 STG.E.U16 desc[UR10][R30.64], R35 ;  /* 0x000000231e001986 */ /* 0x0001e2000c10150a */
[-C--:B------:R-:W-:Y:S02]  /*3830*/  LEA.HI.X.SX32 R9, R9, R33.reuse, 0x1, P6 ;  /* 0x0000002109097211 */ /* 0x080fe400030f0eff */
[----:B------:R-:W-:Y:S01]  /*3840*/  LEA R10, P6, R25, R32, 0x1 ;  /* 0x00000020190a7211 */ /* 0x000fe200078c08ff */
[----:B-1----:R-:W-:Y:S01]  /*3850*/  IMAD R29, R2, 0x2, R27 ;  /* 0x00000002021d7824 */ /* 0x002fe200078e021b */
[----:B------:R-:W-:Y:S02]  /*3860*/  PRMT R37, R11, 0x7632, R37 ;  /* 0x000076320b257816 */ /* 0x000fe40000000025 */
[----:B------:R-:W-:-:S02]  /*3870*/  LEA.HI.X.SX32 R11, R25, R33, 0x1, P6 ;  /* 0x00000021190b7211 */ /* 0x000fc400030f0eff */
[CC--:B------:R-:W-:Y:S02]  /*3880*/  LEA R24, P6, R27.reuse, R32.reuse, 0x1 ;  /* 0x000000201b187211 */ /* 0x0c0fe400078c08ff */
[----:B------:R-:W-:Y:S01]  /*3890*/  ISETP.LT.AND P5, PT, R108, UR7, !P0 ;  /* 0x000000076c007c0c */ /* 0x000fe2000c7a1270 */
[----:B0-----:R-:W-:Y:S01]  /*38a0*/  IMAD R31, R2, 0x2, R29 ;  /* 0x00000002021f7824 */ /* 0x001fe200078e021d */
[-C--:B------:R-:W-:Y:S01]  /*38b0*/  LEA.HI.X.SX32 R25, R27, R33.reuse, 0x1, P6 ;  /* 0x000000211b197211 */ /* 0x080fe200030f0eff */
[----:B------:R0:W-:Y:S01]  /*38c0*/  @P2 STG.E.U16 desc[UR10][R8.64], R36 ;  /* 0x0000002408002986 */ /* 0x0001e2000c10150a */
[C---:B------:R-:W-:Y:S02]  /*38d0*/  LEA R26, P6, R29.reuse, R32, 0x1 ;  /* 0x000000201d1a7211 */ /* 0x040fe400078c08ff */
[----:B------:R-:W-:Y:S02]  /*38e0*/  ISETP.LT.AND P3, PT, R106, UR7, !P0 ;  /* 0x000000076a007c0c */ /* 0x000fe4000c761270 */
[----:B------:R-:W-:Y:S01]  /*38f0*/  LEA.HI.X.SX32 R27, R29, R33, 0x1, P6 ;  /* 0x000000211d1b7211 */ /* 0x000fe200030f0eff */
[----:B------:R-:W-:Y:S01]  /*3900*/  IMAD R29, R2, 0x2, R31 ;  /* 0x00000002021d7824 */ /* 0x000fe200078e021f */
[----:B------:R-:W-:-:S02]  /*3910*/  ISETP.LT.AND P4, PT, R105, UR7, !P0 ;  /* 0x0000000769007c0c */ /* 0x000fc4000c781270 */
[----:B------:R-:W-:Y:S01]  /*3920*/  ISETP.LT.AND P1, PT, R104, UR7, !P0 ;  /* 0x0000000768007c0c */ /* 0x000fe2000c721270 */
[----:B------:R1:W-:Y:S01]  /*3930*/  @P5 STG.E.U16 desc[UR10][R10.64], R37 ;  /* 0x000000250a005986 */ /* 0x0003e2000c10150a */
[----:B------:R-:W-:Y:S02]  /*3940*/  ISETP.LT.AND P2, PT, R103, UR7, !P0 ;  /* 0x0000000767007c0c */ /* 0x000fe4000c741270 */
[C---:B0-----:R-:W-:Y:S02]  /*3950*/  LEA R8, P6, R31.reuse, R32, 0x1 ;  /* 0x000000201f087211 */ /* 0x041fe400078c08ff */
[----:B------:R-:W-:Y:S01]  /*3960*/  ISETP.LT.AND P5, PT, R102, UR7, !P0 ;  /* 0x0000000766007c0c */ /* 0x000fe2000c7a1270 */
[----:B--2---:R0:W-:Y:S01]  /*3970*/  @P3 STG.E.U16 desc[UR10][R24.64], R12 ;  /* 0x0000000c18003986 */ /* 0x0041e2000c10150a */
[----:B------:R-:W-:Y:S01]  /*3980*/  LEA.HI.X.SX32 R9, R31, R33, 0x1, P6 ;  /* 0x000000211f097211 */ /* 0x000fe200030f0eff */
[----:B------:R-:W-:Y:S01]  /*3990*/  IMAD R31, R2, 0x2, R29 ;  /* 0x00000002021f7824 */ /* 0x000fe200078e021d */
[----:B------:R-:W-:Y:S01]  /*39a0*/  ISETP.LT.AND P3, PT, R101, UR7, !P0 ;  /* 0x0000000765007c0c */ /* 0x000fe2000c761270 */
[----:B------:R2:W-:Y:S01]  /*39b0*/  @P4 STG.E.U16 desc[UR10][R26.64], R13 ;  /* 0x0000000d1a004986 */ /* 0x0005e2000c10150a */
[----:B------:R-:W-:-:S02]  /*39c0*/  ISETP.LT.AND P4, PT, R99, UR7, !P0 ;  /* 0x0000000763007c0c */ /* 0x000fc4000c781270 */
[-C--:B-1----:R-:W-:Y:S01]  /*39d0*/  LEA R10, P6, R29, R32.reuse, 0x1 ;  /* 0x000000201d0a7211 */ /* 0x082fe200078c08ff */
[----:B------:R1:W-:Y:S01]  /*39e0*/  @P1 STG.E.U16 desc[UR10][R8.64], R14 ;  /* 0x0000000e08001986 */ /* 0x0003e2000c10150a */
[----:B------:R-:W-:Y:S02]  /*39f0*/  PRMT R28, R15, 0x7632, R28 ;  /* 0x000076320f1c7816 */ /* 0x000fe4000000001c */
[-C--:B------:R-:W-:Y:S01]  /*3a00*/  LEA.HI.X.SX32 R11, R29, R33.reuse, 0x1, P6 ;  /* 0x000000211d0b7211 */ /* 0x080fe200030f0eff */
[----:B------:R-:W-:Y:S01]  /*3a10*/  IMAD R29, R2, 0x2, R31 ;  /* 0x00000002021d7824 */ /* 0x000fe200078e021f */
[C---:B0-----:R-:W-:Y:S02]  /*3a20*/  LEA R24, P6, R31.reuse, R32, 0x1 ;  /* 0x000000201f187211 */ /* 0x041fe400078c08ff */
[----:B------:R-:W-:Y:S01]  /*3a30*/  PRMT R12, R12, 0x7632, R12 ;  /* 0x000076320c0c7816 */ /* 0x000fe2000000000c */
[----:B------:R0:W-:Y:S01]  /*3a40*/  @P2 STG.E.U16 desc[UR10][R10.64], R15 ;  /* 0x0000000f0a002986 */ /* 0x0001e2000c10150a */
[----:B------:R-:W-:-:S02]  /*3a50*/  LEA.HI.X.SX32 R25, R31, R33, 0x1, P6 ;  /* 0x000000211f197211 */ /* 0x000fc400030f0eff */
[-C--:B--2---:R-:W-:Y:S02]  /*3a60*/  LEA R26, P6, R29, R32.reuse, 0x1 ;  /* 0x000000201d1a7211 */ /* 0x084fe400078c08ff */
[----:B-1----:R-:W-:Y:S01]  /*3a70*/  PRMT R9, R13, 0x7632, R9 ;  /* 0x000076320d097816 */ /* 0x002fe20000000009 */
[----:B------:R-:W-:Y:S01]  /*3a80*/  IMAD R13, R2, 0x2, R29 ;  /* 0x00000002020d7824 */ /* 0x000fe200078e021d */
[----:B------:R-:W-:Y:S01]  /*3a90*/  LEA.HI.X.SX32 R27, R29, R33, 0x1, P6 ;  /* 0x000000211d1b7211 */ /* 0x000fe200030f0eff */
[----:B------:R4:W-:Y:S01]  /*3aa0*/  @P5 STG.E.U16 desc[UR10][R24.64], R12 ;  /* 0x0000000c18005986 */ /* 0x0009e2000c10150a */
[----:B------:R-:W-:Y:S02]  /*3ab0*/  ISETP.LT.AND P1, PT, R100, UR7, !P0 ;  /* 0x0000000764007c0c */ /* 0x000fe4000c721270 */
[----:B------:R-:W-:Y:S01]  /*3ac0*/  LEA R8, P6, R13, R32, 0x1 ;  /* 0x000000200d087211 */ /* 0x000fe200078c08ff */
[----:B0-----:R-:W-:Y:S01]  /*3ad0*/  IMAD R11, R2, 0x2, R13 ;  /* 0x00000002020b7824 */ /* 0x001fe200078e020d */
[----:B------:R0:W-:Y:S01]  /*3ae0*/  @P3 STG.E.U16 desc[UR10][R26.64], R9 ;  /* 0x000000091a003986 */ /* 0x0001e2000c10150a */
[----:B------:R-:W-:-:S02]  /*3af0*/  ISETP.LT.AND P2, PT, R98, UR7, !P0 ;  /* 0x0000000762007c0c */ /* 0x000fc4000c741270 */
[----:B------:R-:W-:Y:S02]  /*3b00*/  ISETP.LT.AND P5, PT, R96, UR7, !P0 ;  /* 0x0000000760007c0c */ /* 0x000fe4000c7a1270 */
[----:B------:R-:W-:Y:S02]  /*3b10*/  ISETP.LT.AND P3, PT, R94, UR7, !P0 ;  /* 0x000000075e007c0c */ /* 0x000fe4000c761270 */
[----:B----4-:R-:W-:Y:S02]  /*3b20*/  PRMT R24, R4, 0x7632, R24 ;  /* 0x0000763204187816 */ /* 0x010fe40000000018 */
[-C--:B0-----:R-:W-:Y:S01]  /*3b30*/  LEA.HI.X.SX32 R9, R13, R33.reuse, 0x1, P6 ;  /* 0x000000210d097211 */ /* 0x081fe200030f0eff */
[----:B------:R-:W-:Y:S01]  /*3b40*/  IMAD R13, R2, 0x2, R11 ;  /* 0x00000002020d7824 */ /* 0x000fe200078e020b */
[C---:B------:R-:W-:Y:S02]  /*3b50*/  LEA R10, P6, R11.reuse, R32, 0x1 ;  /* 0x000000200b0a7211 */ /* 0x040fe400078c08ff */
[----:B------:R-:W-:Y:S01]  /*3b60*/  PRMT R27, R14, 0x7632, R27 ;  /* 0x000076320e1b7816 */ /* 0x000fe2000000001b */
[----:B------:R-:W-:Y:S01]  /*3b70*/  IMAD R15, R2, 0x2, R13 ;  /* 0x00000002020f7824 */ /* 0x000fe200078e020d */
[----:B------:R-:W-:-:S02]  /*3b80*/  LEA.HI.X.SX32 R11, R11, R33, 0x1, P6 ;  /* 0x000000210b0b7211 */ /* 0x000fc400030f0eff */
[CC--:B------:R-:W-:Y:S01]  /*3b90*/  LEA R12, P6, R13.reuse, R32.reuse, 0x1 ;  /* 0x000000200d0c7211 */ /* 0x0c0fe200078c08ff */
[----:B------:R-:W-:Y:S01]  /*3ba0*/  IMAD R25, R2, 0x2, R15 ;  /* 0x0000000202197824 */ /* 0x000fe200078e020f */
[----:B------:R0:W-:Y:S01]  /*3bb0*/  @P4 STG.E.U16 desc[UR10][R8.64], R27 ;  /* 0x0000001b08004986 */ /* 0x0001e2000c10150a */
[----:B------:R-:W-:Y:S02]  /*3bc0*/  ISETP.LT.AND P4, PT, R92, UR7, !P0 ;  /* 0x000000075c007c0c */ /* 0x000fe4000c781270 */
[-C--:B------:R-:W-:Y:S01]  /*3bd0*/  LEA.HI.X.SX32 R13, R13, R33.reuse, 0x1, P6 ;  /* 0x000000210d0d7211 */ /* 0x080fe200030f0eff */
[----:B------:R1:W-:Y:S01]  /*3be0*/  @P1 STG.E.U16 desc[UR10][R10.64], R28 ;  /* 0x0000001c0a001986 */ /* 0x0003e2000c10150a */
[C---:B------:R-:W-:Y:S02]  /*3bf0*/  LEA R14, P6, R15.reuse, R32, 0x1 ;  /* 0x000000200f0e7211 */ /* 0x040fe400078c08ff */
[----:B------:R-:W-:Y:S01]  /*3c00*/  ISETP.LT.AND P1, PT, R90, UR7, !P0 ;  /* 0x000000075a007c0c */ /* 0x000fe2000c721270 */
[----:B------:R2:W-:Y:S01]  /*3c10*/  @P2 STG.E.U16 desc[UR10][R12.64], R4 ;  /* 0x000000040c002986 */ /* 0x0005e2000c10150a */
[----:B------:R-:W-:-:S02]  /*3c20*/  LEA.HI.X.SX32 R15, R15, R33, 0x1, P6 ;  /* 0x000000210f0f7211 */ /* 0x000fc400030f0eff */
[----:B------:R-:W-:Y:S01]  /*3c30*/  ISETP.LT.AND P2, PT, R89, UR7, !P0 ;  /* 0x0000000759007c0c */ /* 0x000fe2000c741270 */
[----:B0-----:R-:W-:Y:S01]  /*3c40*/  IMAD R27, R2, 0x2, R25 ;  /* 0x00000002021b7824 */ /* 0x001fe200078e0219 */
[CC--:B------:R-:W-:Y:S01]  /*3c50*/  LEA R8, P6, R25.reuse, R32.reuse, 0x1 ;  /* 0x0000002019087211 */ /* 0x0c0fe200078c08ff */
[----:B------:R0:W-:Y:S01]  /*3c60*/  @P5 STG.E.U16 desc[UR10][R14.64], R5 ;  /* 0x000000050e005986 */ /* 0x0001e2000c10150a */
[----:B------:R-:W-:Y:S02]  /*3c70*/  PRMT R26, R6, 0x7632, R26 ;  /* 0x00007632061a7816 */ /* 0x000fe4000000001a */
[-C--:B------:R-:W-:Y:S01]  /*3c80*/  LEA.HI.X.SX32 R9, R25, R33.reuse, 0x1, P6 ;  /* 0x0000002119097211 */ /* 0x080fe200030f0eff */
[C---:B------:R-:W-:Y:S01]  /*3c90*/  IMAD R25, R2.reuse, 0x2, R27 ;  /* 0x0000000202197824 */ /* 0x040fe200078e021b */
[-C--:B-1----:R-:W-:Y:S02]  /*3ca0*/  LEA R10, P6, R27, R32.reuse, 0x1 ;  /* 0x000000201b0a7211 */ /* 0x082fe400078c08ff */
[----:B------:R-:W-:Y:S01]  /*3cb0*/  ISETP.LT.AND P5, PT, R87, UR7, !P0 ;  /* 0x0000000757007c0c */ /* 0x000fe2000c7a1270 */
[----:B------:R1:W-:Y:S01]  /*3cc0*/  @P3 STG.E.U16 desc[UR10][R8.64], R6 ;  /* 0x0000000608003986 */ /* 0x0003e2000c10150a */
[----:B------:R-:W-:Y:S01]  /*3cd0*/  LEA.HI.X.SX32 R11, R27, R33, 0x1, P6 ;  /* 0x000000211b0b7211 */ /* 0x000fe200030f0eff */
[----:B------:R-:W-:Y:S01]  /*3ce0*/  IMAD R27, R2, 0x2, R25 ;  /* 0x00000002021b7824 */ /* 0x000fe200078e0219 */
[----:B--2---:R-:W-:-:S02]  /*3cf0*/  LEA R12, P6, R25, R32, 0x1 ;  /* 0x00000020190c7211 */ /* 0x004fc400078c08ff */
[----:B------:R-:W-:Y:S01]  /*3d00*/  ISETP.LT.AND P3, PT, R88, UR7, !P0 ;  /* 0x0000000758007c0c */ /* 0x000fe2000c761270 */
[----:B------:R2:W-:Y:S01]  /*3d10*/  @P4 STG.E.U16 desc[UR10][R10.64], R7 ;  /* 0x000000070a004986 */ /* 0x0005e2000c10150a */
[-C--:B------:R-:W-:Y:S02]  /*3d20*/  LEA.HI.X.SX32 R13, R25, R33.reuse, 0x1, P6 ;  /* 0x00000021190d7211 */ /* 0x080fe400030f0eff */
[----:B------:R-:W-:Y:S01]  /*3d30*/  PRMT R25, R5, 0x7632, R25 ;  /* 0x0000763205197816 */ /* 0x000fe20000000019 */
[----:B0-----:R-:W-:Y:S01]  /*3d40*/  IMAD R5, R2, 0x2, R27 ;  /* 0x0000000202057824 */ /* 0x001fe200078e021b */
[C---:B------:R-:W-:Y:S01]  /*3d50*/  LEA R14, P6, R27.reuse, R32, 0x1 ;  /* 0x000000201b0e7211 */ /* 0x040fe200078c08ff */
[----:B------:R0:W-:Y:S01]  /*3d60*/  @P1 STG.E.U16 desc[UR10][R12.64], R24 ;  /* 0x000000180c001986 */ /* 0x0001e2000c10150a */
[----:B------:R-:W-:Y:S01]  /*3d70*/  ISETP.LT.AND P4, PT, R86, UR7, !P0 ;  /* 0x0000000756007c0c */ /* 0x000fe2000c781270 */
[----:B-1----:R-:W-:Y:S01]  /*3d80*/  IMAD R9, R2, 0x2, R5 ;  /* 0x0000000202097824 */ /* 0x002fe200078e0205 */
[----:B------:R-:W-:-:S02]  /*3d90*/  LEA.HI.X.SX32 R15, R27, R33, 0x1, P6 ;  /* 0x000000211b0f7211 */ /* 0x000fc400030f0eff */
[-C--:B------:R-:W-:Y:S01]  /*3da0*/  LEA R4, P6, R5, R32.reuse, 0x1 ;  /* 0x0000002005047211 */ /* 0x080fe200078c08ff */
[C---:B--2---:R-:W-:Y:S01]  /*3db0*/  IMAD R11, R2.reuse, 0x2, R9 ;  /* 0x00000002020b7824 */ /* 0x044fe200078e0209 */
[----:B------:R-:W-:Y:S01]  /*3dc0*/  PRMT R27, R7, 0x7632, R27 ;  /* 0x00007632071b7816 */ /* 0x000fe2000000001b */
[----:B------:R1:W-:Y:S01]  /*3dd0*/  @P2 STG.E.U16 desc[UR10][R14.64], R25 ;  /* 0x000000190e002986 */ /* 0x0003e2000c10150a */
[-C--:B------:R-:W-:Y:S02]  /*3de0*/  LEA.HI.X.SX32 R5, R5, R33.reuse, 0x1, P6 ;  /* 0x0000002105057211 */ /* 0x080fe400030f0eff */
[----:B------:R-:W-:Y:S01]  /*3df0*/  LEA R6, P6, R9, R32, 0x1 ;  /* 0x0000002009067211 */ /* 0x000fe200078c08ff */
[----:B0-----:R-:W-:Y:S01]  /*3e00*/  IMAD R13, R2, 0x2, R11 ;  /* 0x00000002020d7824 */ /* 0x001fe200078e020b */
[----:B------:R-:W-:Y:S01]  /*3e10*/  ISETP.LT.AND P1, PT, R85, UR7, !P0 ;  /* 0x0000000755007c0c */ /* 0x000fe2000c721270 */
[----:B------:R0:W-:Y:S01]  /*3e20*/  @P5 STG.E.U16 desc[UR10][R4.64], R26 ;  /* 0x0000001a04005986 */ /* 0x0001e2000c10150a */
[----:B------:R-:W-:-:S02]  /*3e30*/  LEA.HI.X.SX32 R7, R9, R33, 0x1, P6 ;  /* 0x0000002109077211 */ /* 0x000fc400030f0eff */
[CC--:B------:R-:W-:Y:S02]  /*3e40*/  LEA R8, P6, R11.reuse, R32.reuse, 0x1 ;  /* 0x000000200b087211 */ /* 0x0c0fe400078c08ff */
[----:B------:R-:W-:Y:S01]  /*3e50*/  ISETP.LT.AND P2, PT, R76, UR7, !P0 ;  /* 0x000000074c007c0c */ /* 0x000fe2000c741270 */
[----:B-1----:R-:W-:Y:S01]  /*3e60*/  IMAD R15, R2, 0x2, R13 ;  /* 0x00000002020f7824 */ /* 0x002fe200078e020d */
[-C--:B------:R-:W-:Y:S01]  /*3e70*/  LEA.HI.X.SX32 R9, R11, R33.reuse, 0x1, P6 ;  /* 0x000000210b097211 */ /* 0x080fe200030f0eff */
[----:B------:R1:W-:Y:S01]  /*3e80*/  @P3 STG.E.U16 desc[UR10][R6.64], R27 ;  /* 0x0000001b06003986 */ /* 0x0003e2000c10150a */
[CC--:B------:R-:W-:Y:S02]  /*3e90*/  LEA R10, P6, R13.reuse, R32.reuse, 0x1 ;  /* 0x000000200d0a7211 */ /* 0x0c0fe400078c08ff */
[----:B------:R-:W-:Y:S01]  /*3ea0*/  ISETP.LT.AND P5, PT, R84, UR7, !P0 ;  /* 0x0000000754007c0c */ /* 0x000fe2000c7a1270 */
[----:B-----5:R2:W-:Y:S01]  /*3eb0*/  @P4 STG.E.U16 desc[UR10][R8.64], R20 ;  /* 0x0000001408004986 */ /* 0x0205e2000c10150a */
[----:B------:R-:W-:Y:S01]  /*3ec0*/  LEA.HI.X.SX32 R11, R13, R33, 0x1, P6 ;  /* 0x000000210d0b7211 */ /* 0x000fe200030f0eff */
[----:B------:R-:W-:Y:S01]  /*3ed0*/  IMAD R13, R2, 0x2, R15 ;  /* 0x00000002020d7824 */ /* 0x000fe200078e020f */
[----:B0-----:R-:W-:-:S02]  /*3ee0*/  LEA R4, P6, R15, R32, 0x1 ;  /* 0x000000200f047211 */ /* 0x001fc400078c08ff */
[----:B------:R-:W-:Y:S01]  /*3ef0*/  ISETP.LT.AND P3, PT, R79, UR7, !P0 ;  /* 0x000000074f007c0c */ /* 0x000fe2000c761270 */
[----:B------:R0:W-:Y:S01]  /*3f00*/  @P1 STG.E.U16 desc[UR10][R10.64], R21 ;  /* 0x000000150a001986 */ /* 0x0001e2000c10150a */
[-C--:B------:R-:W-:Y:S01]  /*3f10*/  LEA.HI.X.SX32 R5, R15, R33.reuse, 0x1, P6 ;  /* 0x000000210f057211 */ /* 0x080fe200030f0eff */
[----:B------:R-:W-:Y:S01]  /*3f20*/  IMAD R15, R2, 0x2, R13 ;  /* 0x00000002020f7824 */ /* 0x000fe200078e020d */
[CC--:B-1----:R-:W-:Y:S02]  /*3f30*/  LEA R6, P6, R13.reuse, R32.reuse, 0x1 ;  /* 0x000000200d067211 */ /* 0x0c2fe400078c08ff */
[----:B------:R-:W-:Y:S01]  /*3f40*/  ISETP.LT.AND P4, PT, R78, UR7, !P0 ;  /* 0x000000074e007c0c */ /* 0x000fe2000c781270 */
[----:B------:R1:W-:Y:S01]  /*3f50*/  @P2 STG.E.U16 desc[UR10][R4.64], R22 ;  /* 0x0000001604002986 */ /* 0x0003e2000c10150a */
[----:B------:R-:W-:Y:S01]  /*3f60*/  LEA.HI.X.SX32 R7, R13, R33, 0x1, P6 ;  /* 0x000000210d077211 */ /* 0x000fe200030f0eff */
[----:B------:R-:W-:Y:S01]  /*3f70*/  IMAD R13, R2, 0x2, R15 ;  /* 0x00000002020d7824 */ /* 0x000fe200078e020f */
[----:B--2---:R-:W-:-:S02]  /*3f80*/  LEA R8, P6, R15, R32, 0x1 ;  /* 0x000000200f087211 */ /* 0x004fc400078c08ff */
[----:B------:R-:W-:Y:S01]  /*3f90*/  PRMT R20, R20, 0x7632, R20 ;  /* 0x0000763214147816 */ /* 0x000fe20000000014 */
[----:B------:R2:W-:Y:S01]  /*3fa0*/  @P5 STG.E.U16 desc[UR10][R6.64], R23 ;  /* 0x0000001706005986 */ /* 0x0005e2000c10150a */
[-C--:B------:R-:W-:Y:S01]  /*3fb0*/  LEA.HI.X.SX32 R9, R15, R33.reuse, 0x1, P6 ;  /* 0x000000210f097211 */ /* 0x080fe200030f0eff */
[----:B------:R-:W-:Y:S01]  /*3fc0*/  IMAD R15, R2, 0x2, R13 ;  /* 0x00000002020f7824 */ /* 0x000fe200078e020d */
[----:B0-----:R-:W-:Y:S02]  /*3fd0*/  LEA R10, P6, R13, R32, 0x1 ;  /* 0x000000200d0a7211 */ /* 0x001fe400078c08ff */
[----:B------:R-:W-:Y:S01]  /*3fe0*/  ISETP.LT.AND P1, PT, R70, UR7, !P0 ;  /* 0x0000000746007c0c */ /* 0x000fe2000c721270 */
[----:B------:R-:W-:Y:S01]  /*3ff0*/  @P3 STG.E.U16 desc[UR10][R8.64], R20 ;  /* 0x0000001408003986 */ /* 0x000fe2000c10150a */
[----:B-1----:R-:W-:Y:S02]  /*4000*/  PRMT R5, R21, 0x7632, R5 ;  /* 0x0000763215057816 */ /* 0x002fe40000000005 */
[----:B------:R-:W-:-:S02]  /*4010*/  LEA.HI.X.SX32 R11, R13, R33, 0x1, P6 ;  /* 0x000000210d0b7211 */ /* 0x000fc400030f0eff */
[----:B------:R-:W-:Y:S01]  /*4020*/  LEA R4, P6, R15, R32, 0x1 ;  /* 0x000000200f047211 */ /* 0x000fe200078c08ff */
[C---:B--2---:R-:W-:Y:S01]  /*4030*/  IMAD R7, R2.reuse, 0x2, R15 ;  /* 0x0000000202077824 */ /* 0x044fe200078e020f */
[----:B------:R-:W-:Y:S01]  /*4040*/  ISETP.LT.AND P2, PT, R77, UR7, !P0 ;  /* 0x000000074d007c0c */ /* 0x000fe2000c741270 */
[----:B------:R0:W-:Y:S01]  /*4050*/  @P4 STG.E.U16 desc[UR10][R10.64], R5 ;  /* 0x000000050a004986 */ /* 0x0001e2000c10150a */
[----:B------:R-:W-:Y:S01]  /*4060*/  ISETP.LT.AND P5, PT, R69, UR7, !P0 ;  /* 0x0000000745007c0c */ /* 0x000fe2000c7a1270 */
[----:B------:R-:W-:Y:S01]  /*4070*/  IMAD R13, R2, 0x2, R7 ;  /* 0x00000002020d7824 */ /* 0x000fe200078e0207 */
[----:B------:R-:W-:Y:S02]  /*4080*/  PRMT R22, R22, 0x7632, R22 ;  /* 0x0000763216167816 */ /* 0x000fe40000000016 */
[----:B------:R-:W-:Y:S02]  /*4090*/  PRMT R23, R23, 0x7632, R23 ;  /* 0x0000763217177816 */ /* 0x000fe40000000017 */
[----:B------:R-:W-:-:S02]  /*40a0*/  ISETP.LT.AND P3, PT, R71, UR7, !P0 ;  /* 0x0000000747007c0c */ /* 0x000fc4000c761270 */
[----:B------:R-:W-:Y:S02]  /*40b0*/  ISETP.LT.AND P4, PT, R61, UR7, !P0 ;  /* 0x000000073d007c0c */ /* 0x000fe4000c781270 */
[----:B0-----:R-:W-:Y:S01]  /*40c0*/  LEA.HI.X.SX32 R5, R15, R33, 0x1, P6 ;  /* 0x000000210f057211 */ /* 0x001fe200030f0eff */
[----:B------:R-:W-:Y:S01]  /*40d0*/  IMAD R11, R2, 0x2, R13 ;  /* 0x00000002020b7824 */ /* 0x000fe200078e020d */
[----:B------:R-:W-:-:S03]  /*40e0*/  LEA R6, P6, R7, R32, 0x1 ;  /* 0x0000002007067211 */ /* 0x000fc600078c08ff */
[----:B------:R-:W-:Y:S01]  /*40f0*/  @P1 STG.E.U16 desc[UR10][R4.64], R22 ;  /* 0x0000001604001986 */ /* 0x000fe2000c10150a */
[-C--:B------:R-:W-:Y:S02]  /*4100*/  LEA.HI.X.SX32 R7, R7, R33.reuse, 0x1, P6 ;  /* 0x0000002107077211 */ /* 0x080fe400030f0eff */
[CC--:B------:R-:W-:Y:S02]  /*4110*/  LEA R8, P6, R13.reuse, R32.reuse, 0x1 ;  /* 0x000000200d087211 */ /* 0x0c0fe400078c08ff */
[----:B------:R-:W-:Y:S01]  /*4120*/  ISETP.LT.AND P1, PT, R68, UR7, !P0 ;  /* 0x0000000744007c0c */ /* 0x000fe2000c721270 */
[----:B------:R0:W-:Y:S01]  /*4130*/  @P2 STG.E.U16 desc[UR10][R6.64], R23 ;  /* 0x0000001706002986 */ /* 0x0001e2000c10150a */
[-C--:B------:R-:W-:Y:S01]  /*4140*/  LEA.HI.X.SX32 R9, R13, R33.reuse, 0x1, P6 ;  /* 0x000000210d097211 */ /* 0x080fe200030f0eff */
[C---:B------:R-:W-:Y:S01]  /*4150*/  IMAD R13, R2.reuse, 0x2, R11 ;  /* 0x00000002020d7824 */ /* 0x040fe200078e020b */
[-C--:B------:R-:W-:Y:S01]  /*4160*/  LEA R10, P6, R11, R32.reuse, 0x1 ;  /* 0x000000200b0a7211 */ /* 0x080fe200078c08ff */
[----:B------:R1:W2:Y:S01]  /*4170*/  LDS.128 R4, [R3+UR8] ;  /* 0x0000000803047984 */ /* 0x0002a20008000c00 */
[----:B------:R-:W-:Y:S01]  /*4180*/  ISETP.LT.AND P2, PT, R63, UR7, !P0 ;  /* 0x000000073f007c0c */ /* 0x000fe2000c741270 */
[C---:B------:R-:W-:Y:S01]  /*4190*/  IMAD R15, R2.reuse, 0x2, R13 ;  /* 0x00000002020f7824 */ /* 0x040fe200078e020d */
[-C--:B------:R-:W-:Y:S01]  /*41a0*/  LEA.HI.X.SX32 R11, R11, R33.reuse, 0x1, P6 ;  /* 0x000000210b0b7211 */ /* 0x080fe200030f0eff */
[----:B------:R3:W-:Y:S01]  /*41b0*/  @P5 STG.E.U16 desc[UR10][R8.64], R16 ;  /* 0x0000001008005986 */ /* 0x0007e2000c10150a */
[CC--:B------:R-:W-:Y:S01]  /*41c0*/  LEA R12, P6, R13.reuse, R32.reuse, 0x1 ;  /* 0x000000200d0c7211 */ /* 0x0c0fe200078c08ff */
[----:B------:R-:W-:Y:S01]  /*41d0*/  IMAD R21, R2, 0x2, R15 ;  /* 0x0000000202157824 */ /* 0x000fe200078e020f */
[----:B------:R-:W-:Y:S01]  /*41e0*/  ISETP.LT.AND P5, PT, R60, UR7, !P0 ;  /* 0x000000073c007c0c */ /* 0x000fe2000c7a1270 */
[----:B------:R4:W-:Y:S01]  /*41f0*/  @P3 STG.E.U16 desc[UR10][R10.64], R17 ;  /* 0x000000110a003986 */ /* 0x0009e2000c10150a */
[----:B------:R-:W-:Y:S01]  /*4200*/  LEA.HI.X.SX32 R13, R13, R33, 0x1, P6 ;  /* 0x000000210d0d7211 */ /* 0x000fe200030f0eff */
[----:B0-----:R-:W-:Y:S01]  /*4210*/  IMAD R23, R2, 0x2, R21 ;  /* 0x0000000202177824 */ /* 0x001fe200078e0215 */
[----:B------:R-:W-:-:S02]  /*4220*/  LEA R14, P6, R15, R32, 0x1 ;  /* 0x000000200f0e7211 */ /* 0x000fc400078c08ff */
[----:B------:R-:W-:Y:S01]  /*4230*/  ISETP.LT.AND P3, PT, R62, UR7, !P0 ;  /* 0x000000073e007c0c */ /* 0x000fe2000c761270 */
[----:B-1----:R-:W-:Y:S01]  /*4240*/  IMAD R3, R2, 0x2, R23 ;  /* 0x0000000202037824 */ /* 0x002fe200078e0217 */
[-C--:B------:R-:W-:Y:S01]  /*4250*/  LEA.HI.X.SX32 R15, R15, R33.reuse, 0x1, P6 ;  /* 0x000000210f0f7211 */ /* 0x080fe200030f0eff */
[----:B------:R0:W-:Y:S01]  /*4260*/  @P4 STG.E.U16 desc[UR10][R12.64], R18 ;  /* 0x000000120c004986 */ /* 0x0001e2000c10150a */
[CC--:B---3--:R-:W-:Y:S02]  /*4270*/  LEA R8, P6, R21.reuse, R32.reuse, 0x1 ;  /* 0x0000002015087211 */ /* 0x0c8fe400078c08ff */
[----:B------:R-:W-:Y:S01]  /*4280*/  PRMT R16, R16, 0x7632, R16 ;  /* 0x0000763210107816 */ /* 0x000fe20000000010 */
[----:B------:R-:W-:Y:S01]  /*4290*/  @P1 STG.E.U16 desc[UR10][R14.64], R19 ;  /* 0x000000130e001986 */ /* 0x000fe2000c10150a */
[----:B------:R-:W-:Y:S02]  /*42a0*/  LEA.HI.X.SX32 R9, R21, R33, 0x1, P6 ;  /* 0x0000002115097211 */ /* 0x000fe400030f0eff */
[----:B----4-:R-:W-:-:S02]  /*42b0*/  LEA R10, P6, R23, R32, 0x1 ;  /* 0x00000020170a7211 */ /* 0x010fc400078c08ff */
[----:B------:R-:W-:Y:S01]  /*42c0*/  ISETP.LT.AND P4, PT, R44, UR7, !P0 ;  /* 0x000000072c007c0c */ /* 0x000fe2000c781270 */
[----:B------:R1:W-:Y:S01]  /*42d0*/  @P2 STG.E.U16 desc[UR10][R8.64], R16 ;  /* 0x0000001008002986 */ /* 0x0003e2000c10150a */
[-C--:B------:R-:W-:Y:S02]  /*42e0*/  LEA.HI.X.SX32 R11, R23, R33.reuse, 0x1, P6 ;  /* 0x00000021170b7211 */ /* 0x080fe400030f0eff */
[C---:B0-----:R-:W-:Y:S02]  /*42f0*/  LEA R12, P6, R3.reuse, R32, 0x1 ;  /* 0x00000020030c7211 */ /* 0x041fe400078c08ff */
[----:B------:R-:W-:Y:S02]  /*4300*/  PRMT R18, R18, 0x7632, R18 ;  /* 0x0000763212127816 */ /* 0x000fe40000000012 */
[----:B------:R-:W-:Y:S02]  /*4310*/  LEA.HI.X.SX32 R13, R3, R33, 0x1, P6 ;  /* 0x00000021030d7211 */ /* 0x000fe400030f0eff */
[----:B------:R-:W-:-:S02]  /*4320*/  ISETP.LT.AND P1, PT, R45, UR7, !P0 ;  /* 0x000000072d007c0c */ /* 0x000fc4000c721270 */
[----:B------:R-:W-:Y:S02]  /*4330*/  ISETP.LT.AND P2, PT, R46, UR7, !P0 ;  /* 0x000000072e007c0c */ /* 0x000fe4000c741270 */
[----:B-1----:R-:W-:Y:S01]  /*4340*/  PRMT R9, R17, 0x7632, R9 ;  /* 0x0000763211097816 */ /* 0x002fe20000000009 */
[----:B------:R-:W-:-:S04]  /*4350*/  IMAD R17, R2, 0x2, R3 ;  /* 0x0000000202117824 */ /* 0x000fc800078e0203 */
[C---:B------:R-:W-:Y:S01]  /*4360*/  IMAD R3, R2.reuse, 0x2, R17 ;  /* 0x0000000202037824 */ /* 0x040fe200078e0211 */
[-C--:B------:R-:W-:Y:S01]  /*4370*/  LEA R14, P6, R17, R32.reuse, 0x1 ;  /* 0x00000020110e7211 */ /* 0x080fe200078c08ff */
[----:B------:R0:W-:Y:S01]  /*4380*/  @P5 STG.E.U16 desc[UR10][R10.64], R9 ;  /* 0x000000090a005986 */ /* 0x0001e2000c10150a */
[----:B------:R-:W-:Y:S02]  /*4390*/  ISETP.LT.AND P5, PT, R47, UR7, !P0 ;  /* 0x000000072f007c0c */ /* 0x000fe4000c7a1270 */
[----:B------:R-:W-:Y:S01]  /*43a0*/  LEA.HI.X.SX32 R15, R17, R33, 0x1, P6 ;  /* 0x00000021110f7211 */ /* 0x000fe200030f0eff */
[C---:B------:R-:W-:Y:S01]  /*43b0*/  IMAD R17, R2.reuse, 0x2, R3 ;  /* 0x0000000202117824 */ /* 0x040fe200078e0203 */
[----:B------:R1:W-:Y:S01]  /*43c0*/  @P3 STG.E.U16 desc[UR10][R12.64], R18 ;  /* 0x000000120c003986 */ /* 0x0003e2000c10150a */
[-C--:B------:R-:W-:Y:S02]  /*43d0*/  LEA R8, P3, R3, R32.reuse, 0x1 ;  /* 0x0000002003087211 */ /* 0x080fe400078608ff */
[----:B0-----:R-:W-:Y:S01]  /*43e0*/  PRMT R11, R19, 0x7632, R11 ;  /* 0x00007632130b7816 */ /* 0x001fe2000000000b */
[----:B------:R-:W-:Y:S01]  /*43f0*/  IMAD R19, R2, 0x2, R17 ;  /* 0x0000000202137824 */ /* 0x000fe200078e0211 */
[----:B------:R-:W-:-:S02]  /*4400*/  LEA R10, P6, R17, R32, 0x1 ;  /* 0x00000020110a7211 */ /* 0x000fc400078c08ff */
[----:B------:R-:W-:Y:S01]  /*4410*/  LEA.HI.X.SX32 R9, R3, R33, 0x1, P3 ;  /* 0x0000002103097211 */ /* 0x000fe200018f0eff */
[----:B------:R-:W-:Y:S01]  /*4420*/  IMAD R3, R2, 0x2, R19 ;  /* 0x0000000202037824 */ /* 0x000fe200078e0213 */
[----:B------:R0:W-:Y:S01]  /*4430*/  @P4 STG.E.U16 desc[UR10][R14.64], R11 ;  /* 0x0000000b0e004986 */ /* 0x0001e2000c10150a */
[----:B------:R-:W-:Y:S02]  /*4440*/  ISETP.LT.AND P4, PT, R52, UR7, !P0 ;  /* 0x0000000734007c0c */ /* 0x000fe4000c781270 */
[----:B------:R-:W-:Y:S01]  /*4450*/  ISETP.LT.AND P3, PT, R53, UR7, !P0 ;  /* 0x0000000735007c0c */ /* 0x000fe2000c761270 */
[----:B--2---:R2:W-:Y:S01]  /*4460*/  @P1 STG.E.U16 desc[UR10][R8.64], R4 ;  /* 0x0000000408001986 */ /* 0x0045e2000c10150a */
[----:B-1----:R-:W-:-:S04]  /*4470*/  LEA R12, P1, R19, R32, 0x1 ;  /* 0x00000020130c7211 */ /* 0x002fc800078208ff */
[-C--:B------:R-:W-:Y:S02]  /*4480*/  LEA.HI.X.SX32 R13, R19, R33.reuse, 0x1, P1 ;  /* 0x00000021130d7211 */ /* 0x080fe400008f0eff */
[----:B0-----:R-:W-:Y:S01]  /*4490*/  LEA.HI.X.SX32 R11, R17, R33, 0x1, P6 ;  /* 0x00000021110b7211 */ /* 0x001fe200030f0eff */
[----:B------:R-:W-:Y:S01]  /*44a0*/  IMAD R17, R2, 0x2, R3 ;  /* 0x0000000202117824 */ /* 0x000fe200078e0203 */
[----:B--2---:R-:W-:-:S03]  /*44b0*/  PRMT R4, R4, 0x7632, R4 ;  /* 0x0000763204047816 */ /* 0x004fc60000000004 */
[C---:B------:R-:W-:Y:S01]  /*44c0*/  IMAD R21, R2.reuse, 0x2, R17 ;  /* 0x0000000202157824 */ /* 0x040fe200078e0211 */
[----:B------:R0:W-:Y:S01]  /*44d0*/  @P2 STG.E.U16 desc[UR10][R10.64], R5 ;  /* 0x000000050a002986 */ /* 0x0001e2000c10150a */
[-C--:B------:R-:W-:Y:S02]  /*44e0*/  LEA R14, P2, R3, R32.reuse, 0x1 ;  /* 0x00000020030e7211 */ /* 0x080fe400078408ff */
[C---:B------:R-:W-:Y:S01]  /*44f0*/  IMAD R19, R2.reuse, 0x2, R21 ;  /* 0x0000000202137824 */ /* 0x040fe200078e0215 */
[-C--:B------:R-:W-:Y:S01]  /*4500*/  LEA R16, P6, R17, R32.reuse, 0x1 ;  /* 0x0000002011107211 */ /* 0x080fe200078c08ff */
[----:B------:R1:W-:Y:S01]  /*4510*/  @P5 STG.E.U16 desc[UR10][R12.64], R6 ;  /* 0x000000060c005986 */ /* 0x0003e2000c10150a */
[-C--:B------:R-:W-:Y:S01]  /*4520*/  LEA.HI.X.SX32 R15, R3, R33.reuse, 0x1, P2 ;  /* 0x00000021030f7211 */ /* 0x080fe200010f0eff */
[----:B------:R-:W-:Y:S01]  /*4530*/  IMAD R18, R2, 0x2, R19 ;  /* 0x0000000202127824 */ /* 0x000fe200078e0213 */
[C---:B------:R-:W-:Y:S02]  /*4540*/  LEA R2, P1, R19.reuse, R32, 0x1 ;  /* 0x0000002013027211 */ /* 0x040fe400078208ff */
[----:B------:R-:W-:Y:S01]  /*4550*/  ISETP.LT.AND P2, PT, R54, UR7, !P0 ;  /* 0x0000000736007c0c */ /* 0x000fe2000c741270 */
[----:B------:R1:W-:Y:S01]  /*4560*/  @P4 STG.E.U16 desc[UR10][R14.64], R7 ;  /* 0x000000070e004986 */ /* 0x0003e2000c10150a */
[----:B------:R-:W-:-:S02]  /*4570*/  LEA.HI.X.SX32 R3, R19, R33, 0x1, P1 ;  /* 0x0000002113037211 */ /* 0x000fc400008f0eff */
[----:B------:R-:W-:Y:S02]  /*4580*/  ISETP.LT.AND P1, PT, R55, UR7, !P0 ;  /* 0x0000000737007c0c */ /* 0x000fe4000c721270 */
[----:B------:R-:W-:Y:S02]  /*4590*/  ISETP.LT.AND P0, PT, R0, UR7, !P0 ;  /* 0x0000000700007c0c */ /* 0x000fe4000c701270 */
[-C--:B------:R-:W-:Y:S02]  /*45a0*/  LEA.HI.X.SX32 R17, R17, R33.reuse, 0x1, P6 ;  /* 0x0000002111117211 */ /* 0x080fe400030f0eff */
[----:B------:R-:W-:Y:S02]  /*45b0*/  LEA R8, P6, R21, R32, 0x1 ;  /* 0x0000002015087211 */ /* 0x000fe400078c08ff */
[----:B0-----:R-:W-:Y:S01]  /*45c0*/  PRMT R5, R5, 0x7632, R5 ;  /* 0x0000763205057816 */ /* 0x001fe20000000005 */
[----:B------:R1:W-:Y:S01]  /*45d0*/  @P3 STG.E.U16 desc[UR10][R16.64], R4 ;  /* 0x0000000410003986 */ /* 0x0003e2000c10150a */
[----:B------:R-:W-:-:S02]  /*45e0*/  LEA.HI.X.SX32 R9, R21, R33, 0x1, P6 ;  /* 0x0000002115097211 */ /* 0x000fc400030f0eff */
[----:B------:R-:W-:Y:S02]  /*45f0*/  PRMT R0, R6, 0x7632, R0 ;  /* 0x0000763206007816 */ /* 0x000fe40000000000 */
[C---:B------:R-:W-:Y:S01]  /*4600*/  LEA R32, P6, R18.reuse, R32, 0x1 ;  /* 0x0000002012207211 */ /* 0x040fe200078c08ff */
[----:B------:R1:W-:Y:S03]  /*4610*/  @P2 STG.E.U16 desc[UR10][R8.64], R5 ;  /* 0x0000000508002986 */ /* 0x0003e6000c10150a */
[----:B------:R-:W-:Y:S01]  /*4620*/  LEA.HI.X.SX32 R33, R18, R33, 0x1, P6 ;  /* 0x0000002112217211 */ /* 0x000fe200030f0eff */
[----:B------:R1:W-:Y:S01]  /*4630*/  @P1 STG.E.U16 desc[UR10][R2.64], R0 ;  /* 0x0000000002001986 */ /* 0x0003e2000c10150a */
[----:B------:R-:W-:Y:S07]  /*4640*/  @!P0 EXIT ;  /* 0x000000000000894d */ /* 0x000fee0003800000 */
[----:B-1----:R-:W-:-:S05]  /*4650*/  PRMT R16, R7, 0x7632, R16 ;  /* 0x0000763207107816 */ /* 0x002fca0000000010 */
[----:B------:R-:W-:Y:S01]  /*4660*/  STG.E.U16 desc[UR10][R32.64], R16 ;  /* 0x0000001020007986 */ /* 0x000fe2000c10150a */
[----:B------:R-:W-:Y:S05]  /*4670*/  EXIT ;  /* 0x000000000000794d */ /* 0x000fea0003800000 */
.L_x_2:
[----:B------:R-:W-:-:S00]  /*4680*/  BRA `(.L_x_2) ;  /* 0xfffffffc00fc7947 */ /* 0x000fc0000383ffff */
[----:B------:R-:W-:-:S00]  /*4690*/  NOP ;  /* 0x0000000000007918 */ /* 0x000fc00000000000 */
        /* <DEDUP_REMOVED lines=14> */
.L_x_3:


//--------------------- .nv.shared.matmul_kernel  --------------------------
	.section	.nv.shared.matmul_kernel,"aw",@nobits
	.sectionflags	@""
	.align	16
	.zero		1024


//--------------------- .nv.shared.reserved.0     --------------------------
	.section	.nv.shared.reserved.0,"aw",@nobits
	.weak		__nv_reservedSMEM_offset_0_alias
	.size		__nv_reservedSMEM_offset_0_alias, 0, 0
	.other		__nv_reservedSMEM_offset_0_alias,@"STO_CUDA_RESERVED_SHARED STV_DEFAULT"
__nv_reservedSMEM_offset_0_alias:
	.zero		0


//--------------------- .nv.constant0.matmul_kernel --------------------------
	.section	.nv.constant0.matmul_kernel,"a",@progbits
	.sectionflags	@""
	.align	4
.nv.constant0.matmul_kernel:
	.zero		608


//--------------------- SYMBOLS --------------------------

	.type		.nv.reservedSmem.offset0,@object
	.size		.nv.reservedSmem.offset0,0x4
